//
// Generated by NVIDIA NVVM Compiler
//
// Compiler Build ID: CL-36424714
// Cuda compilation tools, release 13.0, V13.0.88
// Based on NVVM 20.0.0
//

.version 9.0
.target sm_100
.address_size 64

	// .globl	_Z9runSolverPKiP13possibleBoard
.extern .func  (.param .b64 func_retval0) malloc
(
	.param .b64 malloc_param_0
)
;
.extern .func free
(
	.param .b64 free_param_0
)
;

.visible .entry _Z9runSolverPKiP13possibleBoard(
	.param .u64 .ptr .align 1 _Z9runSolverPKiP13possibleBoard_param_0,
	.param .u64 .ptr .align 1 _Z9runSolverPKiP13possibleBoard_param_1
)
{
	.local .align 4 .b8 	__local_depot0[432];
	.reg .b64 	%SP;
	.reg .b64 	%SPL;
	.reg .pred 	%p<353>;
	.reg .b16 	%rs<8>;
	.reg .b32 	%r<2045>;
	.reg .b64 	%rd<765>;

	mov.u64 	%SPL, __local_depot0;
	ld.param.u64 	%rd32, [_Z9runSolverPKiP13possibleBoard_param_0];
	cvta.to.global.u64 	%rd34, %rd32;
	add.u64 	%rd1, %SPL, 396;
	add.u64 	%rd2, %SPL, 360;
	add.u64 	%rd3, %SPL, 324;
	add.u64 	%rd763, %SPL, 0;
	mov.b32 	%r175, 0;
	st.local.u32 	[%rd763], %r175;
	st.local.u32 	[%rd763+4], %r175;
	st.local.u32 	[%rd763+8], %r175;
	st.local.u32 	[%rd763+12], %r175;
	st.local.u32 	[%rd763+16], %r175;
	st.local.u32 	[%rd763+20], %r175;
	st.local.u32 	[%rd763+24], %r175;
	st.local.u32 	[%rd763+28], %r175;
	st.local.u32 	[%rd763+32], %r175;
	st.local.u32 	[%rd763+36], %r175;
	st.local.u32 	[%rd763+40], %r175;
	st.local.u32 	[%rd763+44], %r175;
	st.local.u32 	[%rd763+48], %r175;
	st.local.u32 	[%rd763+52], %r175;
	st.local.u32 	[%rd763+56], %r175;
	st.local.u32 	[%rd763+60], %r175;
	st.local.u32 	[%rd763+64], %r175;
	st.local.u32 	[%rd763+68], %r175;
	st.local.u32 	[%rd763+72], %r175;
	st.local.u32 	[%rd763+76], %r175;
	st.local.u32 	[%rd763+80], %r175;
	st.local.u32 	[%rd763+84], %r175;
	st.local.u32 	[%rd763+88], %r175;
	st.local.u32 	[%rd763+92], %r175;
	st.local.u32 	[%rd763+96], %r175;
	st.local.u32 	[%rd763+100], %r175;
	st.local.u32 	[%rd763+104], %r175;
	st.local.u32 	[%rd763+108], %r175;
	st.local.u32 	[%rd763+112], %r175;
	st.local.u32 	[%rd763+116], %r175;
	st.local.u32 	[%rd763+120], %r175;
	st.local.u32 	[%rd763+124], %r175;
	st.local.u32 	[%rd763+128], %r175;
	st.local.u32 	[%rd763+132], %r175;
	st.local.u32 	[%rd763+136], %r175;
	st.local.u32 	[%rd763+140], %r175;
	st.local.u32 	[%rd763+144], %r175;
	st.local.u32 	[%rd763+148], %r175;
	st.local.u32 	[%rd763+152], %r175;
	st.local.u32 	[%rd763+156], %r175;
	st.local.u32 	[%rd763+160], %r175;
	st.local.u32 	[%rd763+164], %r175;
	st.local.u32 	[%rd763+168], %r175;
	st.local.u32 	[%rd763+172], %r175;
	st.local.u32 	[%rd763+176], %r175;
	st.local.u32 	[%rd763+180], %r175;
	st.local.u32 	[%rd763+184], %r175;
	st.local.u32 	[%rd763+188], %r175;
	st.local.u32 	[%rd763+192], %r175;
	st.local.u32 	[%rd763+196], %r175;
	st.local.u32 	[%rd763+200], %r175;
	st.local.u32 	[%rd763+204], %r175;
	st.local.u32 	[%rd763+208], %r175;
	st.local.u32 	[%rd763+212], %r175;
	st.local.u32 	[%rd763+216], %r175;
	st.local.u32 	[%rd763+220], %r175;
	st.local.u32 	[%rd763+224], %r175;
	st.local.u32 	[%rd763+228], %r175;
	st.local.u32 	[%rd763+232], %r175;
	st.local.u32 	[%rd763+236], %r175;
	st.local.u32 	[%rd763+240], %r175;
	st.local.u32 	[%rd763+244], %r175;
	st.local.u32 	[%rd763+248], %r175;
	st.local.u32 	[%rd763+252], %r175;
	st.local.u32 	[%rd763+256], %r175;
	st.local.u32 	[%rd763+260], %r175;
	st.local.u32 	[%rd763+264], %r175;
	st.local.u32 	[%rd763+268], %r175;
	st.local.u32 	[%rd763+272], %r175;
	st.local.u32 	[%rd763+276], %r175;
	st.local.u32 	[%rd763+280], %r175;
	st.local.u32 	[%rd763+284], %r175;
	st.local.u32 	[%rd763+288], %r175;
	st.local.u32 	[%rd763+292], %r175;
	st.local.u32 	[%rd763+296], %r175;
	st.local.u32 	[%rd763+300], %r175;
	st.local.u32 	[%rd763+304], %r175;
	st.local.u32 	[%rd763+308], %r175;
	st.local.u32 	[%rd763+312], %r175;
	st.local.u32 	[%rd763+316], %r175;
	st.local.u32 	[%rd763+320], %r175;
	mov.u32 	%r176, %tid.x;
	mul.lo.s32 	%r177, %r176, 81;
	mul.wide.u32 	%rd39, %r177, 4;
	add.s64 	%rd5, %rd34, %rd39;
	st.local.u32 	[%rd3], %r175;
	st.local.u32 	[%rd3+4], %r175;
	st.local.u32 	[%rd3+8], %r175;
	st.local.u32 	[%rd3+12], %r175;
	st.local.u32 	[%rd3+16], %r175;
	st.local.u32 	[%rd3+20], %r175;
	st.local.u32 	[%rd3+24], %r175;
	st.local.u32 	[%rd3+28], %r175;
	st.local.u32 	[%rd3+32], %r175;
	ld.global.u32 	%r1, [%rd5];
	setp.lt.s32 	%p2, %r1, 1;
	@%p2 bra 	$L__BB0_2;
	add.s32 	%r178, %r1, -1;
	mul.wide.u32 	%rd40, %r178, 4;
	add.s64 	%rd41, %rd3, %rd40;
	ld.local.u32 	%r179, [%rd41];
	add.s32 	%r180, %r179, 1;
	st.local.u32 	[%rd41], %r180;
$L__BB0_2:
	ld.global.u32 	%r2, [%rd5+4];
	setp.lt.s32 	%p3, %r2, 1;
	@%p3 bra 	$L__BB0_4;
	add.s32 	%r181, %r2, -1;
	mul.wide.u32 	%rd42, %r181, 4;
	add.s64 	%rd43, %rd3, %rd42;
	ld.local.u32 	%r182, [%rd43];
	add.s32 	%r183, %r182, 1;
	st.local.u32 	[%rd43], %r183;
$L__BB0_4:
	ld.global.u32 	%r3, [%rd5+8];
	setp.lt.s32 	%p4, %r3, 1;
	@%p4 bra 	$L__BB0_6;
	add.s32 	%r184, %r3, -1;
	mul.wide.u32 	%rd44, %r184, 4;
	add.s64 	%rd45, %rd3, %rd44;
	ld.local.u32 	%r185, [%rd45];
	add.s32 	%r186, %r185, 1;
	st.local.u32 	[%rd45], %r186;
$L__BB0_6:
	ld.global.u32 	%r4, [%rd5+12];
	setp.lt.s32 	%p5, %r4, 1;
	@%p5 bra 	$L__BB0_8;
	add.s32 	%r187, %r4, -1;
	mul.wide.u32 	%rd46, %r187, 4;
	add.s64 	%rd47, %rd3, %rd46;
	ld.local.u32 	%r188, [%rd47];
	add.s32 	%r189, %r188, 1;
	st.local.u32 	[%rd47], %r189;
$L__BB0_8:
	ld.global.u32 	%r5, [%rd5+16];
	setp.lt.s32 	%p6, %r5, 1;
	@%p6 bra 	$L__BB0_10;
	add.s32 	%r190, %r5, -1;
	mul.wide.u32 	%rd48, %r190, 4;
	add.s64 	%rd49, %rd3, %rd48;
	ld.local.u32 	%r191, [%rd49];
	add.s32 	%r192, %r191, 1;
	st.local.u32 	[%rd49], %r192;
$L__BB0_10:
	ld.global.u32 	%r6, [%rd5+20];
	setp.lt.s32 	%p7, %r6, 1;
	@%p7 bra 	$L__BB0_12;
	add.s32 	%r193, %r6, -1;
	mul.wide.u32 	%rd50, %r193, 4;
	add.s64 	%rd51, %rd3, %rd50;
	ld.local.u32 	%r194, [%rd51];
	add.s32 	%r195, %r194, 1;
	st.local.u32 	[%rd51], %r195;
$L__BB0_12:
	ld.global.u32 	%r7, [%rd5+24];
	setp.lt.s32 	%p8, %r7, 1;
	@%p8 bra 	$L__BB0_14;
	add.s32 	%r196, %r7, -1;
	mul.wide.u32 	%rd52, %r196, 4;
	add.s64 	%rd53, %rd3, %rd52;
	ld.local.u32 	%r197, [%rd53];
	add.s32 	%r198, %r197, 1;
	st.local.u32 	[%rd53], %r198;
$L__BB0_14:
	ld.global.u32 	%r8, [%rd5+28];
	setp.lt.s32 	%p9, %r8, 1;
	@%p9 bra 	$L__BB0_16;
	add.s32 	%r199, %r8, -1;
	mul.wide.u32 	%rd54, %r199, 4;
	add.s64 	%rd55, %rd3, %rd54;
	ld.local.u32 	%r200, [%rd55];
	add.s32 	%r201, %r200, 1;
	st.local.u32 	[%rd55], %r201;
$L__BB0_16:
	ld.global.u32 	%r9, [%rd5+32];
	setp.lt.s32 	%p10, %r9, 1;
	@%p10 bra 	$L__BB0_18;
	add.s32 	%r202, %r9, -1;
	mul.wide.u32 	%rd56, %r202, 4;
	add.s64 	%rd57, %rd3, %rd56;
	ld.local.u32 	%r203, [%rd57];
	add.s32 	%r204, %r203, 1;
	st.local.u32 	[%rd57], %r204;
$L__BB0_18:
	ld.local.u32 	%r205, [%rd3];
	ld.local.u32 	%r206, [%rd3+4];
	max.s32 	%r208, %r205, %r206;
	ld.local.u32 	%r209, [%rd3+8];
	max.s32 	%r211, %r208, %r209;
	ld.local.u32 	%r212, [%rd3+12];
	max.s32 	%r214, %r211, %r212;
	ld.local.u32 	%r215, [%rd3+16];
	max.s32 	%r217, %r214, %r215;
	ld.local.u32 	%r218, [%rd3+20];
	max.s32 	%r220, %r217, %r218;
	ld.local.u32 	%r221, [%rd3+24];
	max.s32 	%r223, %r220, %r221;
	ld.local.u32 	%r224, [%rd3+28];
	max.s32 	%r226, %r223, %r224;
	ld.local.u32 	%r227, [%rd3+32];
	max.s32 	%r229, %r226, %r227;
	setp.gt.s32 	%p11, %r229, 1;
	@%p11 bra 	$L__BB0_614;
	mov.b32 	%r230, 0;
	st.local.u32 	[%rd3], %r230;
	st.local.u32 	[%rd3+4], %r230;
	st.local.u32 	[%rd3+8], %r230;
	st.local.u32 	[%rd3+12], %r230;
	st.local.u32 	[%rd3+16], %r230;
	st.local.u32 	[%rd3+20], %r230;
	st.local.u32 	[%rd3+24], %r230;
	st.local.u32 	[%rd3+28], %r230;
	st.local.u32 	[%rd3+32], %r230;
	ld.global.u32 	%r10, [%rd5+36];
	setp.lt.s32 	%p12, %r10, 1;
	@%p12 bra 	$L__BB0_21;
	add.s32 	%r231, %r10, -1;
	mul.wide.u32 	%rd58, %r231, 4;
	add.s64 	%rd59, %rd3, %rd58;
	ld.local.u32 	%r232, [%rd59];
	add.s32 	%r233, %r232, 1;
	st.local.u32 	[%rd59], %r233;
$L__BB0_21:
	ld.global.u32 	%r11, [%rd5+40];
	setp.lt.s32 	%p13, %r11, 1;
	@%p13 bra 	$L__BB0_23;
	add.s32 	%r234, %r11, -1;
	mul.wide.u32 	%rd60, %r234, 4;
	add.s64 	%rd61, %rd3, %rd60;
	ld.local.u32 	%r235, [%rd61];
	add.s32 	%r236, %r235, 1;
	st.local.u32 	[%rd61], %r236;
$L__BB0_23:
	ld.global.u32 	%r12, [%rd5+44];
	setp.lt.s32 	%p14, %r12, 1;
	@%p14 bra 	$L__BB0_25;
	add.s32 	%r237, %r12, -1;
	mul.wide.u32 	%rd62, %r237, 4;
	add.s64 	%rd63, %rd3, %rd62;
	ld.local.u32 	%r238, [%rd63];
	add.s32 	%r239, %r238, 1;
	st.local.u32 	[%rd63], %r239;
$L__BB0_25:
	ld.global.u32 	%r13, [%rd5+48];
	setp.lt.s32 	%p15, %r13, 1;
	@%p15 bra 	$L__BB0_27;
	add.s32 	%r240, %r13, -1;
	mul.wide.u32 	%rd64, %r240, 4;
	add.s64 	%rd65, %rd3, %rd64;
	ld.local.u32 	%r241, [%rd65];
	add.s32 	%r242, %r241, 1;
	st.local.u32 	[%rd65], %r242;
$L__BB0_27:
	ld.global.u32 	%r14, [%rd5+52];
	setp.lt.s32 	%p16, %r14, 1;
	@%p16 bra 	$L__BB0_29;
	add.s32 	%r243, %r14, -1;
	mul.wide.u32 	%rd66, %r243, 4;
	add.s64 	%rd67, %rd3, %rd66;
	ld.local.u32 	%r244, [%rd67];
	add.s32 	%r245, %r244, 1;
	st.local.u32 	[%rd67], %r245;
$L__BB0_29:
	ld.global.u32 	%r15, [%rd5+56];
	setp.lt.s32 	%p17, %r15, 1;
	@%p17 bra 	$L__BB0_31;
	add.s32 	%r246, %r15, -1;
	mul.wide.u32 	%rd68, %r246, 4;
	add.s64 	%rd69, %rd3, %rd68;
	ld.local.u32 	%r247, [%rd69];
	add.s32 	%r248, %r247, 1;
	st.local.u32 	[%rd69], %r248;
$L__BB0_31:
	ld.global.u32 	%r16, [%rd5+60];
	setp.lt.s32 	%p18, %r16, 1;
	@%p18 bra 	$L__BB0_33;
	add.s32 	%r249, %r16, -1;
	mul.wide.u32 	%rd70, %r249, 4;
	add.s64 	%rd71, %rd3, %rd70;
	ld.local.u32 	%r250, [%rd71];
	add.s32 	%r251, %r250, 1;
	st.local.u32 	[%rd71], %r251;
$L__BB0_33:
	ld.global.u32 	%r17, [%rd5+64];
	setp.lt.s32 	%p19, %r17, 1;
	@%p19 bra 	$L__BB0_35;
	add.s32 	%r252, %r17, -1;
	mul.wide.u32 	%rd72, %r252, 4;
	add.s64 	%rd73, %rd3, %rd72;
	ld.local.u32 	%r253, [%rd73];
	add.s32 	%r254, %r253, 1;
	st.local.u32 	[%rd73], %r254;
$L__BB0_35:
	ld.global.u32 	%r18, [%rd5+68];
	setp.lt.s32 	%p20, %r18, 1;
	@%p20 bra 	$L__BB0_37;
	add.s32 	%r255, %r18, -1;
	mul.wide.u32 	%rd74, %r255, 4;
	add.s64 	%rd75, %rd3, %rd74;
	ld.local.u32 	%r256, [%rd75];
	add.s32 	%r257, %r256, 1;
	st.local.u32 	[%rd75], %r257;
$L__BB0_37:
	ld.local.u32 	%r258, [%rd3];
	ld.local.u32 	%r259, [%rd3+4];
	max.s32 	%r261, %r258, %r259;
	ld.local.u32 	%r262, [%rd3+8];
	max.s32 	%r264, %r261, %r262;
	ld.local.u32 	%r265, [%rd3+12];
	max.s32 	%r267, %r264, %r265;
	ld.local.u32 	%r268, [%rd3+16];
	max.s32 	%r270, %r267, %r268;
	ld.local.u32 	%r271, [%rd3+20];
	max.s32 	%r273, %r270, %r271;
	ld.local.u32 	%r274, [%rd3+24];
	max.s32 	%r276, %r273, %r274;
	ld.local.u32 	%r277, [%rd3+28];
	max.s32 	%r279, %r276, %r277;
	ld.local.u32 	%r280, [%rd3+32];
	max.s32 	%r282, %r279, %r280;
	setp.gt.s32 	%p21, %r282, 1;
	@%p21 bra 	$L__BB0_614;
	mov.b32 	%r283, 0;
	st.local.u32 	[%rd3], %r283;
	st.local.u32 	[%rd3+4], %r283;
	st.local.u32 	[%rd3+8], %r283;
	st.local.u32 	[%rd3+12], %r283;
	st.local.u32 	[%rd3+16], %r283;
	st.local.u32 	[%rd3+20], %r283;
	st.local.u32 	[%rd3+24], %r283;
	st.local.u32 	[%rd3+28], %r283;
	st.local.u32 	[%rd3+32], %r283;
	ld.global.u32 	%r19, [%rd5+72];
	setp.lt.s32 	%p22, %r19, 1;
	@%p22 bra 	$L__BB0_40;
	add.s32 	%r284, %r19, -1;
	mul.wide.u32 	%rd76, %r284, 4;
	add.s64 	%rd77, %rd3, %rd76;
	ld.local.u32 	%r285, [%rd77];
	add.s32 	%r286, %r285, 1;
	st.local.u32 	[%rd77], %r286;
$L__BB0_40:
	ld.global.u32 	%r20, [%rd5+76];
	setp.lt.s32 	%p23, %r20, 1;
	@%p23 bra 	$L__BB0_42;
	add.s32 	%r287, %r20, -1;
	mul.wide.u32 	%rd78, %r287, 4;
	add.s64 	%rd79, %rd3, %rd78;
	ld.local.u32 	%r288, [%rd79];
	add.s32 	%r289, %r288, 1;
	st.local.u32 	[%rd79], %r289;
$L__BB0_42:
	ld.global.u32 	%r21, [%rd5+80];
	setp.lt.s32 	%p24, %r21, 1;
	@%p24 bra 	$L__BB0_44;
	add.s32 	%r290, %r21, -1;
	mul.wide.u32 	%rd80, %r290, 4;
	add.s64 	%rd81, %rd3, %rd80;
	ld.local.u32 	%r291, [%rd81];
	add.s32 	%r292, %r291, 1;
	st.local.u32 	[%rd81], %r292;
$L__BB0_44:
	ld.global.u32 	%r22, [%rd5+84];
	setp.lt.s32 	%p25, %r22, 1;
	@%p25 bra 	$L__BB0_46;
	add.s32 	%r293, %r22, -1;
	mul.wide.u32 	%rd82, %r293, 4;
	add.s64 	%rd83, %rd3, %rd82;
	ld.local.u32 	%r294, [%rd83];
	add.s32 	%r295, %r294, 1;
	st.local.u32 	[%rd83], %r295;
$L__BB0_46:
	ld.global.u32 	%r23, [%rd5+88];
	setp.lt.s32 	%p26, %r23, 1;
	@%p26 bra 	$L__BB0_48;
	add.s32 	%r296, %r23, -1;
	mul.wide.u32 	%rd84, %r296, 4;
	add.s64 	%rd85, %rd3, %rd84;
	ld.local.u32 	%r297, [%rd85];
	add.s32 	%r298, %r297, 1;
	st.local.u32 	[%rd85], %r298;
$L__BB0_48:
	ld.global.u32 	%r24, [%rd5+92];
	setp.lt.s32 	%p27, %r24, 1;
	@%p27 bra 	$L__BB0_50;
	add.s32 	%r299, %r24, -1;
	mul.wide.u32 	%rd86, %r299, 4;
	add.s64 	%rd87, %rd3, %rd86;
	ld.local.u32 	%r300, [%rd87];
	add.s32 	%r301, %r300, 1;
	st.local.u32 	[%rd87], %r301;
$L__BB0_50:
	ld.global.u32 	%r25, [%rd5+96];
	setp.lt.s32 	%p28, %r25, 1;
	@%p28 bra 	$L__BB0_52;
	add.s32 	%r302, %r25, -1;
	mul.wide.u32 	%rd88, %r302, 4;
	add.s64 	%rd89, %rd3, %rd88;
	ld.local.u32 	%r303, [%rd89];
	add.s32 	%r304, %r303, 1;
	st.local.u32 	[%rd89], %r304;
$L__BB0_52:
	ld.global.u32 	%r26, [%rd5+100];
	setp.lt.s32 	%p29, %r26, 1;
	@%p29 bra 	$L__BB0_54;
	add.s32 	%r305, %r26, -1;
	mul.wide.u32 	%rd90, %r305, 4;
	add.s64 	%rd91, %rd3, %rd90;
	ld.local.u32 	%r306, [%rd91];
	add.s32 	%r307, %r306, 1;
	st.local.u32 	[%rd91], %r307;
$L__BB0_54:
	ld.global.u32 	%r27, [%rd5+104];
	setp.lt.s32 	%p30, %r27, 1;
	@%p30 bra 	$L__BB0_56;
	add.s32 	%r308, %r27, -1;
	mul.wide.u32 	%rd92, %r308, 4;
	add.s64 	%rd93, %rd3, %rd92;
	ld.local.u32 	%r309, [%rd93];
	add.s32 	%r310, %r309, 1;
	st.local.u32 	[%rd93], %r310;
$L__BB0_56:
	ld.local.u32 	%r311, [%rd3];
	ld.local.u32 	%r312, [%rd3+4];
	max.s32 	%r314, %r311, %r312;
	ld.local.u32 	%r315, [%rd3+8];
	max.s32 	%r317, %r314, %r315;
	ld.local.u32 	%r318, [%rd3+12];
	max.s32 	%r320, %r317, %r318;
	ld.local.u32 	%r321, [%rd3+16];
	max.s32 	%r323, %r320, %r321;
	ld.local.u32 	%r324, [%rd3+20];
	max.s32 	%r326, %r323, %r324;
	ld.local.u32 	%r327, [%rd3+24];
	max.s32 	%r329, %r326, %r327;
	ld.local.u32 	%r330, [%rd3+28];
	max.s32 	%r332, %r329, %r330;
	ld.local.u32 	%r333, [%rd3+32];
	max.s32 	%r335, %r332, %r333;
	setp.gt.s32 	%p31, %r335, 1;
	@%p31 bra 	$L__BB0_614;
	mov.b32 	%r336, 0;
	st.local.u32 	[%rd3], %r336;
	st.local.u32 	[%rd3+4], %r336;
	st.local.u32 	[%rd3+8], %r336;
	st.local.u32 	[%rd3+12], %r336;
	st.local.u32 	[%rd3+16], %r336;
	st.local.u32 	[%rd3+20], %r336;
	st.local.u32 	[%rd3+24], %r336;
	st.local.u32 	[%rd3+28], %r336;
	st.local.u32 	[%rd3+32], %r336;
	ld.global.u32 	%r28, [%rd5+108];
	setp.lt.s32 	%p32, %r28, 1;
	@%p32 bra 	$L__BB0_59;
	add.s32 	%r337, %r28, -1;
	mul.wide.u32 	%rd94, %r337, 4;
	add.s64 	%rd95, %rd3, %rd94;
	ld.local.u32 	%r338, [%rd95];
	add.s32 	%r339, %r338, 1;
	st.local.u32 	[%rd95], %r339;
$L__BB0_59:
	ld.global.u32 	%r29, [%rd5+112];
	setp.lt.s32 	%p33, %r29, 1;
	@%p33 bra 	$L__BB0_61;
	add.s32 	%r340, %r29, -1;
	mul.wide.u32 	%rd96, %r340, 4;
	add.s64 	%rd97, %rd3, %rd96;
	ld.local.u32 	%r341, [%rd97];
	add.s32 	%r342, %r341, 1;
	st.local.u32 	[%rd97], %r342;
$L__BB0_61:
	ld.global.u32 	%r30, [%rd5+116];
	setp.lt.s32 	%p34, %r30, 1;
	@%p34 bra 	$L__BB0_63;
	add.s32 	%r343, %r30, -1;
	mul.wide.u32 	%rd98, %r343, 4;
	add.s64 	%rd99, %rd3, %rd98;
	ld.local.u32 	%r344, [%rd99];
	add.s32 	%r345, %r344, 1;
	st.local.u32 	[%rd99], %r345;
$L__BB0_63:
	ld.global.u32 	%r31, [%rd5+120];
	setp.lt.s32 	%p35, %r31, 1;
	@%p35 bra 	$L__BB0_65;
	add.s32 	%r346, %r31, -1;
	mul.wide.u32 	%rd100, %r346, 4;
	add.s64 	%rd101, %rd3, %rd100;
	ld.local.u32 	%r347, [%rd101];
	add.s32 	%r348, %r347, 1;
	st.local.u32 	[%rd101], %r348;
$L__BB0_65:
	ld.global.u32 	%r32, [%rd5+124];
	setp.lt.s32 	%p36, %r32, 1;
	@%p36 bra 	$L__BB0_67;
	add.s32 	%r349, %r32, -1;
	mul.wide.u32 	%rd102, %r349, 4;
	add.s64 	%rd103, %rd3, %rd102;
	ld.local.u32 	%r350, [%rd103];
	add.s32 	%r351, %r350, 1;
	st.local.u32 	[%rd103], %r351;
$L__BB0_67:
	ld.global.u32 	%r33, [%rd5+128];
	setp.lt.s32 	%p37, %r33, 1;
	@%p37 bra 	$L__BB0_69;
	add.s32 	%r352, %r33, -1;
	mul.wide.u32 	%rd104, %r352, 4;
	add.s64 	%rd105, %rd3, %rd104;
	ld.local.u32 	%r353, [%rd105];
	add.s32 	%r354, %r353, 1;
	st.local.u32 	[%rd105], %r354;
$L__BB0_69:
	ld.global.u32 	%r34, [%rd5+132];
	setp.lt.s32 	%p38, %r34, 1;
	@%p38 bra 	$L__BB0_71;
	add.s32 	%r355, %r34, -1;
	mul.wide.u32 	%rd106, %r355, 4;
	add.s64 	%rd107, %rd3, %rd106;
	ld.local.u32 	%r356, [%rd107];
	add.s32 	%r357, %r356, 1;
	st.local.u32 	[%rd107], %r357;
$L__BB0_71:
	ld.global.u32 	%r35, [%rd5+136];
	setp.lt.s32 	%p39, %r35, 1;
	@%p39 bra 	$L__BB0_73;
	add.s32 	%r358, %r35, -1;
	mul.wide.u32 	%rd108, %r358, 4;
	add.s64 	%rd109, %rd3, %rd108;
	ld.local.u32 	%r359, [%rd109];
	add.s32 	%r360, %r359, 1;
	st.local.u32 	[%rd109], %r360;
$L__BB0_73:
	ld.global.u32 	%r36, [%rd5+140];
	setp.lt.s32 	%p40, %r36, 1;
	@%p40 bra 	$L__BB0_75;
	add.s32 	%r361, %r36, -1;
	mul.wide.u32 	%rd110, %r361, 4;
	add.s64 	%rd111, %rd3, %rd110;
	ld.local.u32 	%r362, [%rd111];
	add.s32 	%r363, %r362, 1;
	st.local.u32 	[%rd111], %r363;
$L__BB0_75:
	ld.local.u32 	%r364, [%rd3];
	ld.local.u32 	%r365, [%rd3+4];
	max.s32 	%r367, %r364, %r365;
	ld.local.u32 	%r368, [%rd3+8];
	max.s32 	%r370, %r367, %r368;
	ld.local.u32 	%r371, [%rd3+12];
	max.s32 	%r373, %r370, %r371;
	ld.local.u32 	%r374, [%rd3+16];
	max.s32 	%r376, %r373, %r374;
	ld.local.u32 	%r377, [%rd3+20];
	max.s32 	%r379, %r376, %r377;
	ld.local.u32 	%r380, [%rd3+24];
	max.s32 	%r382, %r379, %r380;
	ld.local.u32 	%r383, [%rd3+28];
	max.s32 	%r385, %r382, %r383;
	ld.local.u32 	%r386, [%rd3+32];
	max.s32 	%r388, %r385, %r386;
	setp.gt.s32 	%p41, %r388, 1;
	@%p41 bra 	$L__BB0_614;
	mov.b32 	%r389, 0;
	st.local.u32 	[%rd3], %r389;
	st.local.u32 	[%rd3+4], %r389;
	st.local.u32 	[%rd3+8], %r389;
	st.local.u32 	[%rd3+12], %r389;
	st.local.u32 	[%rd3+16], %r389;
	st.local.u32 	[%rd3+20], %r389;
	st.local.u32 	[%rd3+24], %r389;
	st.local.u32 	[%rd3+28], %r389;
	st.local.u32 	[%rd3+32], %r389;
	ld.global.u32 	%r37, [%rd5+144];
	setp.lt.s32 	%p42, %r37, 1;
	@%p42 bra 	$L__BB0_78;
	add.s32 	%r390, %r37, -1;
	mul.wide.u32 	%rd112, %r390, 4;
	add.s64 	%rd113, %rd3, %rd112;
	ld.local.u32 	%r391, [%rd113];
	add.s32 	%r392, %r391, 1;
	st.local.u32 	[%rd113], %r392;
$L__BB0_78:
	ld.global.u32 	%r38, [%rd5+148];
	setp.lt.s32 	%p43, %r38, 1;
	@%p43 bra 	$L__BB0_80;
	add.s32 	%r393, %r38, -1;
	mul.wide.u32 	%rd114, %r393, 4;
	add.s64 	%rd115, %rd3, %rd114;
	ld.local.u32 	%r394, [%rd115];
	add.s32 	%r395, %r394, 1;
	st.local.u32 	[%rd115], %r395;
$L__BB0_80:
	ld.global.u32 	%r39, [%rd5+152];
	setp.lt.s32 	%p44, %r39, 1;
	@%p44 bra 	$L__BB0_82;
	add.s32 	%r396, %r39, -1;
	mul.wide.u32 	%rd116, %r396, 4;
	add.s64 	%rd117, %rd3, %rd116;
	ld.local.u32 	%r397, [%rd117];
	add.s32 	%r398, %r397, 1;
	st.local.u32 	[%rd117], %r398;
$L__BB0_82:
	ld.global.u32 	%r40, [%rd5+156];
	setp.lt.s32 	%p45, %r40, 1;
	@%p45 bra 	$L__BB0_84;
	add.s32 	%r399, %r40, -1;
	mul.wide.u32 	%rd118, %r399, 4;
	add.s64 	%rd119, %rd3, %rd118;
	ld.local.u32 	%r400, [%rd119];
	add.s32 	%r401, %r400, 1;
	st.local.u32 	[%rd119], %r401;
$L__BB0_84:
	ld.global.u32 	%r41, [%rd5+160];
	setp.lt.s32 	%p46, %r41, 1;
	@%p46 bra 	$L__BB0_86;
	add.s32 	%r402, %r41, -1;
	mul.wide.u32 	%rd120, %r402, 4;
	add.s64 	%rd121, %rd3, %rd120;
	ld.local.u32 	%r403, [%rd121];
	add.s32 	%r404, %r403, 1;
	st.local.u32 	[%rd121], %r404;
$L__BB0_86:
	ld.global.u32 	%r42, [%rd5+164];
	setp.lt.s32 	%p47, %r42, 1;
	@%p47 bra 	$L__BB0_88;
	add.s32 	%r405, %r42, -1;
	mul.wide.u32 	%rd122, %r405, 4;
	add.s64 	%rd123, %rd3, %rd122;
	ld.local.u32 	%r406, [%rd123];
	add.s32 	%r407, %r406, 1;
	st.local.u32 	[%rd123], %r407;
$L__BB0_88:
	ld.global.u32 	%r43, [%rd5+168];
	setp.lt.s32 	%p48, %r43, 1;
	@%p48 bra 	$L__BB0_90;
	add.s32 	%r408, %r43, -1;
	mul.wide.u32 	%rd124, %r408, 4;
	add.s64 	%rd125, %rd3, %rd124;
	ld.local.u32 	%r409, [%rd125];
	add.s32 	%r410, %r409, 1;
	st.local.u32 	[%rd125], %r410;
$L__BB0_90:
	ld.global.u32 	%r44, [%rd5+172];
	setp.lt.s32 	%p49, %r44, 1;
	@%p49 bra 	$L__BB0_92;
	add.s32 	%r411, %r44, -1;
	mul.wide.u32 	%rd126, %r411, 4;
	add.s64 	%rd127, %rd3, %rd126;
	ld.local.u32 	%r412, [%rd127];
	add.s32 	%r413, %r412, 1;
	st.local.u32 	[%rd127], %r413;
$L__BB0_92:
	ld.global.u32 	%r45, [%rd5+176];
	setp.lt.s32 	%p50, %r45, 1;
	@%p50 bra 	$L__BB0_94;
	add.s32 	%r414, %r45, -1;
	mul.wide.u32 	%rd128, %r414, 4;
	add.s64 	%rd129, %rd3, %rd128;
	ld.local.u32 	%r415, [%rd129];
	add.s32 	%r416, %r415, 1;
	st.local.u32 	[%rd129], %r416;
$L__BB0_94:
	ld.local.u32 	%r417, [%rd3];
	ld.local.u32 	%r418, [%rd3+4];
	max.s32 	%r420, %r417, %r418;
	ld.local.u32 	%r421, [%rd3+8];
	max.s32 	%r423, %r420, %r421;
	ld.local.u32 	%r424, [%rd3+12];
	max.s32 	%r426, %r423, %r424;
	ld.local.u32 	%r427, [%rd3+16];
	max.s32 	%r429, %r426, %r427;
	ld.local.u32 	%r430, [%rd3+20];
	max.s32 	%r432, %r429, %r430;
	ld.local.u32 	%r433, [%rd3+24];
	max.s32 	%r435, %r432, %r433;
	ld.local.u32 	%r436, [%rd3+28];
	max.s32 	%r438, %r435, %r436;
	ld.local.u32 	%r439, [%rd3+32];
	max.s32 	%r441, %r438, %r439;
	setp.gt.s32 	%p51, %r441, 1;
	@%p51 bra 	$L__BB0_614;
	mov.b32 	%r442, 0;
	st.local.u32 	[%rd3], %r442;
	st.local.u32 	[%rd3+4], %r442;
	st.local.u32 	[%rd3+8], %r442;
	st.local.u32 	[%rd3+12], %r442;
	st.local.u32 	[%rd3+16], %r442;
	st.local.u32 	[%rd3+20], %r442;
	st.local.u32 	[%rd3+24], %r442;
	st.local.u32 	[%rd3+28], %r442;
	st.local.u32 	[%rd3+32], %r442;
	ld.global.u32 	%r46, [%rd5+180];
	setp.lt.s32 	%p52, %r46, 1;
	@%p52 bra 	$L__BB0_97;
	add.s32 	%r443, %r46, -1;
	mul.wide.u32 	%rd130, %r443, 4;
	add.s64 	%rd131, %rd3, %rd130;
	ld.local.u32 	%r444, [%rd131];
	add.s32 	%r445, %r444, 1;
	st.local.u32 	[%rd131], %r445;
$L__BB0_97:
	ld.global.u32 	%r47, [%rd5+184];
	setp.lt.s32 	%p53, %r47, 1;
	@%p53 bra 	$L__BB0_99;
	add.s32 	%r446, %r47, -1;
	mul.wide.u32 	%rd132, %r446, 4;
	add.s64 	%rd133, %rd3, %rd132;
	ld.local.u32 	%r447, [%rd133];
	add.s32 	%r448, %r447, 1;
	st.local.u32 	[%rd133], %r448;
$L__BB0_99:
	ld.global.u32 	%r48, [%rd5+188];
	setp.lt.s32 	%p54, %r48, 1;
	@%p54 bra 	$L__BB0_101;
	add.s32 	%r449, %r48, -1;
	mul.wide.u32 	%rd134, %r449, 4;
	add.s64 	%rd135, %rd3, %rd134;
	ld.local.u32 	%r450, [%rd135];
	add.s32 	%r451, %r450, 1;
	st.local.u32 	[%rd135], %r451;
$L__BB0_101:
	ld.global.u32 	%r49, [%rd5+192];
	setp.lt.s32 	%p55, %r49, 1;
	@%p55 bra 	$L__BB0_103;
	add.s32 	%r452, %r49, -1;
	mul.wide.u32 	%rd136, %r452, 4;
	add.s64 	%rd137, %rd3, %rd136;
	ld.local.u32 	%r453, [%rd137];
	add.s32 	%r454, %r453, 1;
	st.local.u32 	[%rd137], %r454;
$L__BB0_103:
	ld.global.u32 	%r50, [%rd5+196];
	setp.lt.s32 	%p56, %r50, 1;
	@%p56 bra 	$L__BB0_105;
	add.s32 	%r455, %r50, -1;
	mul.wide.u32 	%rd138, %r455, 4;
	add.s64 	%rd139, %rd3, %rd138;
	ld.local.u32 	%r456, [%rd139];
	add.s32 	%r457, %r456, 1;
	st.local.u32 	[%rd139], %r457;
$L__BB0_105:
	ld.global.u32 	%r51, [%rd5+200];
	setp.lt.s32 	%p57, %r51, 1;
	@%p57 bra 	$L__BB0_107;
	add.s32 	%r458, %r51, -1;
	mul.wide.u32 	%rd140, %r458, 4;
	add.s64 	%rd141, %rd3, %rd140;
	ld.local.u32 	%r459, [%rd141];
	add.s32 	%r460, %r459, 1;
	st.local.u32 	[%rd141], %r460;
$L__BB0_107:
	ld.global.u32 	%r52, [%rd5+204];
	setp.lt.s32 	%p58, %r52, 1;
	@%p58 bra 	$L__BB0_109;
	add.s32 	%r461, %r52, -1;
	mul.wide.u32 	%rd142, %r461, 4;
	add.s64 	%rd143, %rd3, %rd142;
	ld.local.u32 	%r462, [%rd143];
	add.s32 	%r463, %r462, 1;
	st.local.u32 	[%rd143], %r463;
$L__BB0_109:
	ld.global.u32 	%r53, [%rd5+208];
	setp.lt.s32 	%p59, %r53, 1;
	@%p59 bra 	$L__BB0_111;
	add.s32 	%r464, %r53, -1;
	mul.wide.u32 	%rd144, %r464, 4;
	add.s64 	%rd145, %rd3, %rd144;
	ld.local.u32 	%r465, [%rd145];
	add.s32 	%r466, %r465, 1;
	st.local.u32 	[%rd145], %r466;
$L__BB0_111:
	ld.global.u32 	%r54, [%rd5+212];
	setp.lt.s32 	%p60, %r54, 1;
	@%p60 bra 	$L__BB0_113;
	add.s32 	%r467, %r54, -1;
	mul.wide.u32 	%rd146, %r467, 4;
	add.s64 	%rd147, %rd3, %rd146;
	ld.local.u32 	%r468, [%rd147];
	add.s32 	%r469, %r468, 1;
	st.local.u32 	[%rd147], %r469;
$L__BB0_113:
	ld.local.u32 	%r470, [%rd3];
	ld.local.u32 	%r471, [%rd3+4];
	max.s32 	%r473, %r470, %r471;
	ld.local.u32 	%r474, [%rd3+8];
	max.s32 	%r476, %r473, %r474;
	ld.local.u32 	%r477, [%rd3+12];
	max.s32 	%r479, %r476, %r477;
	ld.local.u32 	%r480, [%rd3+16];
	max.s32 	%r482, %r479, %r480;
	ld.local.u32 	%r483, [%rd3+20];
	max.s32 	%r485, %r482, %r483;
	ld.local.u32 	%r486, [%rd3+24];
	max.s32 	%r488, %r485, %r486;
	ld.local.u32 	%r489, [%rd3+28];
	max.s32 	%r491, %r488, %r489;
	ld.local.u32 	%r492, [%rd3+32];
	max.s32 	%r494, %r491, %r492;
	setp.gt.s32 	%p61, %r494, 1;
	@%p61 bra 	$L__BB0_614;
	mov.b32 	%r495, 0;
	st.local.u32 	[%rd3], %r495;
	st.local.u32 	[%rd3+4], %r495;
	st.local.u32 	[%rd3+8], %r495;
	st.local.u32 	[%rd3+12], %r495;
	st.local.u32 	[%rd3+16], %r495;
	st.local.u32 	[%rd3+20], %r495;
	st.local.u32 	[%rd3+24], %r495;
	st.local.u32 	[%rd3+28], %r495;
	st.local.u32 	[%rd3+32], %r495;
	ld.global.u32 	%r55, [%rd5+216];
	setp.lt.s32 	%p62, %r55, 1;
	@%p62 bra 	$L__BB0_116;
	add.s32 	%r496, %r55, -1;
	mul.wide.u32 	%rd148, %r496, 4;
	add.s64 	%rd149, %rd3, %rd148;
	ld.local.u32 	%r497, [%rd149];
	add.s32 	%r498, %r497, 1;
	st.local.u32 	[%rd149], %r498;
$L__BB0_116:
	ld.global.u32 	%r56, [%rd5+220];
	setp.lt.s32 	%p63, %r56, 1;
	@%p63 bra 	$L__BB0_118;
	add.s32 	%r499, %r56, -1;
	mul.wide.u32 	%rd150, %r499, 4;
	add.s64 	%rd151, %rd3, %rd150;
	ld.local.u32 	%r500, [%rd151];
	add.s32 	%r501, %r500, 1;
	st.local.u32 	[%rd151], %r501;
$L__BB0_118:
	ld.global.u32 	%r57, [%rd5+224];
	setp.lt.s32 	%p64, %r57, 1;
	@%p64 bra 	$L__BB0_120;
	add.s32 	%r502, %r57, -1;
	mul.wide.u32 	%rd152, %r502, 4;
	add.s64 	%rd153, %rd3, %rd152;
	ld.local.u32 	%r503, [%rd153];
	add.s32 	%r504, %r503, 1;
	st.local.u32 	[%rd153], %r504;
$L__BB0_120:
	ld.global.u32 	%r58, [%rd5+228];
	setp.lt.s32 	%p65, %r58, 1;
	@%p65 bra 	$L__BB0_122;
	add.s32 	%r505, %r58, -1;
	mul.wide.u32 	%rd154, %r505, 4;
	add.s64 	%rd155, %rd3, %rd154;
	ld.local.u32 	%r506, [%rd155];
	add.s32 	%r507, %r506, 1;
	st.local.u32 	[%rd155], %r507;
$L__BB0_122:
	ld.global.u32 	%r59, [%rd5+232];
	setp.lt.s32 	%p66, %r59, 1;
	@%p66 bra 	$L__BB0_124;
	add.s32 	%r508, %r59, -1;
	mul.wide.u32 	%rd156, %r508, 4;
	add.s64 	%rd157, %rd3, %rd156;
	ld.local.u32 	%r509, [%rd157];
	add.s32 	%r510, %r509, 1;
	st.local.u32 	[%rd157], %r510;
$L__BB0_124:
	ld.param.u64 	%rd734, [_Z9runSolverPKiP13possibleBoard_param_0];
	cvta.to.global.u64 	%rd158, %rd734;
	add.s64 	%rd160, %rd158, %rd39;
	ld.global.u32 	%r60, [%rd160+236];
	setp.lt.s32 	%p67, %r60, 1;
	@%p67 bra 	$L__BB0_126;
	add.s32 	%r513, %r60, -1;
	mul.wide.u32 	%rd161, %r513, 4;
	add.s64 	%rd162, %rd3, %rd161;
	ld.local.u32 	%r514, [%rd162];
	add.s32 	%r515, %r514, 1;
	st.local.u32 	[%rd162], %r515;
$L__BB0_126:
	ld.param.u64 	%rd735, [_Z9runSolverPKiP13possibleBoard_param_0];
	cvta.to.global.u64 	%rd163, %rd735;
	add.s64 	%rd165, %rd163, %rd39;
	ld.global.u32 	%r61, [%rd165+240];
	setp.lt.s32 	%p68, %r61, 1;
	@%p68 bra 	$L__BB0_128;
	add.s32 	%r518, %r61, -1;
	mul.wide.u32 	%rd166, %r518, 4;
	add.s64 	%rd167, %rd3, %rd166;
	ld.local.u32 	%r519, [%rd167];
	add.s32 	%r520, %r519, 1;
	st.local.u32 	[%rd167], %r520;
$L__BB0_128:
	ld.param.u64 	%rd736, [_Z9runSolverPKiP13possibleBoard_param_0];
	cvta.to.global.u64 	%rd168, %rd736;
	add.s64 	%rd170, %rd168, %rd39;
	ld.global.u32 	%r62, [%rd170+244];
	setp.lt.s32 	%p69, %r62, 1;
	@%p69 bra 	$L__BB0_130;
	add.s32 	%r523, %r62, -1;
	mul.wide.u32 	%rd171, %r523, 4;
	add.s64 	%rd172, %rd3, %rd171;
	ld.local.u32 	%r524, [%rd172];
	add.s32 	%r525, %r524, 1;
	st.local.u32 	[%rd172], %r525;
$L__BB0_130:
	ld.param.u64 	%rd737, [_Z9runSolverPKiP13possibleBoard_param_0];
	cvta.to.global.u64 	%rd173, %rd737;
	add.s64 	%rd175, %rd173, %rd39;
	ld.global.u32 	%r63, [%rd175+248];
	setp.lt.s32 	%p70, %r63, 1;
	@%p70 bra 	$L__BB0_132;
	add.s32 	%r528, %r63, -1;
	mul.wide.u32 	%rd176, %r528, 4;
	add.s64 	%rd177, %rd3, %rd176;
	ld.local.u32 	%r529, [%rd177];
	add.s32 	%r530, %r529, 1;
	st.local.u32 	[%rd177], %r530;
$L__BB0_132:
	ld.local.u32 	%r531, [%rd3];
	ld.local.u32 	%r532, [%rd3+4];
	max.s32 	%r534, %r531, %r532;
	ld.local.u32 	%r535, [%rd3+8];
	max.s32 	%r537, %r534, %r535;
	ld.local.u32 	%r538, [%rd3+12];
	max.s32 	%r540, %r537, %r538;
	ld.local.u32 	%r541, [%rd3+16];
	max.s32 	%r543, %r540, %r541;
	ld.local.u32 	%r544, [%rd3+20];
	max.s32 	%r546, %r543, %r544;
	ld.local.u32 	%r547, [%rd3+24];
	max.s32 	%r549, %r546, %r547;
	ld.local.u32 	%r550, [%rd3+28];
	max.s32 	%r552, %r549, %r550;
	ld.local.u32 	%r553, [%rd3+32];
	max.s32 	%r555, %r552, %r553;
	setp.gt.s32 	%p71, %r555, 1;
	@%p71 bra 	$L__BB0_614;
	ld.param.u64 	%rd738, [_Z9runSolverPKiP13possibleBoard_param_0];
	mov.b32 	%r556, 0;
	st.local.u32 	[%rd3], %r556;
	st.local.u32 	[%rd3+4], %r556;
	st.local.u32 	[%rd3+8], %r556;
	st.local.u32 	[%rd3+12], %r556;
	st.local.u32 	[%rd3+16], %r556;
	st.local.u32 	[%rd3+20], %r556;
	st.local.u32 	[%rd3+24], %r556;
	st.local.u32 	[%rd3+28], %r556;
	st.local.u32 	[%rd3+32], %r556;
	cvta.to.global.u64 	%rd178, %rd738;
	add.s64 	%rd180, %rd178, %rd39;
	ld.global.u32 	%r64, [%rd180+252];
	setp.lt.s32 	%p72, %r64, 1;
	@%p72 bra 	$L__BB0_135;
	add.s32 	%r559, %r64, -1;
	mul.wide.u32 	%rd181, %r559, 4;
	add.s64 	%rd182, %rd3, %rd181;
	ld.local.u32 	%r560, [%rd182];
	add.s32 	%r561, %r560, 1;
	st.local.u32 	[%rd182], %r561;
$L__BB0_135:
	ld.param.u64 	%rd739, [_Z9runSolverPKiP13possibleBoard_param_0];
	cvta.to.global.u64 	%rd183, %rd739;
	mul.wide.u32 	%rd184, %r177, 4;
	add.s64 	%rd185, %rd183, %rd184;
	ld.global.u32 	%r65, [%rd185+256];
	setp.lt.s32 	%p73, %r65, 1;
	@%p73 bra 	$L__BB0_137;
	add.s32 	%r564, %r65, -1;
	mul.wide.u32 	%rd186, %r564, 4;
	add.s64 	%rd187, %rd3, %rd186;
	ld.local.u32 	%r565, [%rd187];
	add.s32 	%r566, %r565, 1;
	st.local.u32 	[%rd187], %r566;
$L__BB0_137:
	ld.param.u64 	%rd740, [_Z9runSolverPKiP13possibleBoard_param_0];
	cvta.to.global.u64 	%rd188, %rd740;
	mov.u32 	%r567, %tid.x;
	mul.lo.s32 	%r568, %r567, 81;
	mul.wide.u32 	%rd189, %r568, 4;
	add.s64 	%rd190, %rd188, %rd189;
	ld.global.u32 	%r66, [%rd190+260];
	setp.lt.s32 	%p74, %r66, 1;
	@%p74 bra 	$L__BB0_139;
	add.s32 	%r569, %r66, -1;
	mul.wide.u32 	%rd191, %r569, 4;
	add.s64 	%rd192, %rd3, %rd191;
	ld.local.u32 	%r570, [%rd192];
	add.s32 	%r571, %r570, 1;
	st.local.u32 	[%rd192], %r571;
$L__BB0_139:
	ld.param.u64 	%rd741, [_Z9runSolverPKiP13possibleBoard_param_0];
	cvta.to.global.u64 	%rd193, %rd741;
	mov.u32 	%r572, %tid.x;
	mul.lo.s32 	%r573, %r572, 81;
	mul.wide.u32 	%rd194, %r573, 4;
	add.s64 	%rd195, %rd193, %rd194;
	ld.global.u32 	%r67, [%rd195+264];
	setp.lt.s32 	%p75, %r67, 1;
	@%p75 bra 	$L__BB0_141;
	add.s32 	%r574, %r67, -1;
	mul.wide.u32 	%rd196, %r574, 4;
	add.s64 	%rd197, %rd3, %rd196;
	ld.local.u32 	%r575, [%rd197];
	add.s32 	%r576, %r575, 1;
	st.local.u32 	[%rd197], %r576;
$L__BB0_141:
	ld.param.u64 	%rd742, [_Z9runSolverPKiP13possibleBoard_param_0];
	cvta.to.global.u64 	%rd198, %rd742;
	mov.u32 	%r577, %tid.x;
	mul.lo.s32 	%r578, %r577, 81;
	mul.wide.u32 	%rd199, %r578, 4;
	add.s64 	%rd200, %rd198, %rd199;
	ld.global.u32 	%r68, [%rd200+268];
	setp.lt.s32 	%p76, %r68, 1;
	@%p76 bra 	$L__BB0_143;
	add.s32 	%r579, %r68, -1;
	mul.wide.u32 	%rd201, %r579, 4;
	add.s64 	%rd202, %rd3, %rd201;
	ld.local.u32 	%r580, [%rd202];
	add.s32 	%r581, %r580, 1;
	st.local.u32 	[%rd202], %r581;
$L__BB0_143:
	ld.param.u64 	%rd743, [_Z9runSolverPKiP13possibleBoard_param_0];
	cvta.to.global.u64 	%rd203, %rd743;
	mov.u32 	%r582, %tid.x;
	mul.lo.s32 	%r583, %r582, 81;
	mul.wide.u32 	%rd204, %r583, 4;
	add.s64 	%rd205, %rd203, %rd204;
	ld.global.u32 	%r69, [%rd205+272];
	setp.lt.s32 	%p77, %r69, 1;
	@%p77 bra 	$L__BB0_145;
	add.s32 	%r584, %r69, -1;
	mul.wide.u32 	%rd206, %r584, 4;
	add.s64 	%rd207, %rd3, %rd206;
	ld.local.u32 	%r585, [%rd207];
	add.s32 	%r586, %r585, 1;
	st.local.u32 	[%rd207], %r586;
$L__BB0_145:
	ld.param.u64 	%rd744, [_Z9runSolverPKiP13possibleBoard_param_0];
	cvta.to.global.u64 	%rd208, %rd744;
	mov.u32 	%r587, %tid.x;
	mul.lo.s32 	%r588, %r587, 81;
	mul.wide.u32 	%rd209, %r588, 4;
	add.s64 	%rd210, %rd208, %rd209;
	ld.global.u32 	%r70, [%rd210+276];
	setp.lt.s32 	%p78, %r70, 1;
	@%p78 bra 	$L__BB0_147;
	add.s32 	%r589, %r70, -1;
	mul.wide.u32 	%rd211, %r589, 4;
	add.s64 	%rd212, %rd3, %rd211;
	ld.local.u32 	%r590, [%rd212];
	add.s32 	%r591, %r590, 1;
	st.local.u32 	[%rd212], %r591;
$L__BB0_147:
	ld.param.u64 	%rd745, [_Z9runSolverPKiP13possibleBoard_param_0];
	cvta.to.global.u64 	%rd213, %rd745;
	mov.u32 	%r592, %tid.x;
	mul.lo.s32 	%r593, %r592, 81;
	mul.wide.u32 	%rd214, %r593, 4;
	add.s64 	%rd215, %rd213, %rd214;
	ld.global.u32 	%r71, [%rd215+280];
	setp.lt.s32 	%p79, %r71, 1;
	@%p79 bra 	$L__BB0_149;
	add.s32 	%r594, %r71, -1;
	mul.wide.u32 	%rd216, %r594, 4;
	add.s64 	%rd217, %rd3, %rd216;
	ld.local.u32 	%r595, [%rd217];
	add.s32 	%r596, %r595, 1;
	st.local.u32 	[%rd217], %r596;
$L__BB0_149:
	ld.param.u64 	%rd746, [_Z9runSolverPKiP13possibleBoard_param_0];
	cvta.to.global.u64 	%rd218, %rd746;
	mov.u32 	%r597, %tid.x;
	mul.lo.s32 	%r598, %r597, 81;
	mul.wide.u32 	%rd219, %r598, 4;
	add.s64 	%rd220, %rd218, %rd219;
	ld.global.u32 	%r72, [%rd220+284];
	setp.lt.s32 	%p80, %r72, 1;
	@%p80 bra 	$L__BB0_151;
	add.s32 	%r599, %r72, -1;
	mul.wide.u32 	%rd221, %r599, 4;
	add.s64 	%rd222, %rd3, %rd221;
	ld.local.u32 	%r600, [%rd222];
	add.s32 	%r601, %r600, 1;
	st.local.u32 	[%rd222], %r601;
$L__BB0_151:
	ld.local.u32 	%r602, [%rd3];
	ld.local.u32 	%r603, [%rd3+4];
	max.s32 	%r605, %r602, %r603;
	ld.local.u32 	%r606, [%rd3+8];
	max.s32 	%r608, %r605, %r606;
	ld.local.u32 	%r609, [%rd3+12];
	max.s32 	%r611, %r608, %r609;
	ld.local.u32 	%r612, [%rd3+16];
	max.s32 	%r614, %r611, %r612;
	ld.local.u32 	%r615, [%rd3+20];
	max.s32 	%r617, %r614, %r615;
	ld.local.u32 	%r618, [%rd3+24];
	max.s32 	%r620, %r617, %r618;
	ld.local.u32 	%r621, [%rd3+28];
	max.s32 	%r623, %r620, %r621;
	ld.local.u32 	%r624, [%rd3+32];
	max.s32 	%r626, %r623, %r624;
	setp.gt.s32 	%p81, %r626, 1;
	@%p81 bra 	$L__BB0_614;
	ld.param.u64 	%rd747, [_Z9runSolverPKiP13possibleBoard_param_0];
	mov.b32 	%r627, 0;
	st.local.u32 	[%rd3], %r627;
	st.local.u32 	[%rd3+4], %r627;
	st.local.u32 	[%rd3+8], %r627;
	st.local.u32 	[%rd3+12], %r627;
	st.local.u32 	[%rd3+16], %r627;
	st.local.u32 	[%rd3+20], %r627;
	st.local.u32 	[%rd3+24], %r627;
	st.local.u32 	[%rd3+28], %r627;
	st.local.u32 	[%rd3+32], %r627;
	cvta.to.global.u64 	%rd223, %rd747;
	mov.u32 	%r628, %tid.x;
	mul.lo.s32 	%r629, %r628, 81;
	mul.wide.u32 	%rd224, %r629, 4;
	add.s64 	%rd225, %rd223, %rd224;
	ld.global.u32 	%r73, [%rd225+288];
	setp.lt.s32 	%p82, %r73, 1;
	@%p82 bra 	$L__BB0_154;
	add.s32 	%r630, %r73, -1;
	mul.wide.u32 	%rd226, %r630, 4;
	add.s64 	%rd227, %rd3, %rd226;
	ld.local.u32 	%r631, [%rd227];
	add.s32 	%r632, %r631, 1;
	st.local.u32 	[%rd227], %r632;
$L__BB0_154:
	ld.param.u64 	%rd748, [_Z9runSolverPKiP13possibleBoard_param_0];
	cvta.to.global.u64 	%rd228, %rd748;
	mov.u32 	%r633, %tid.x;
	mul.lo.s32 	%r634, %r633, 81;
	mul.wide.u32 	%rd229, %r634, 4;
	add.s64 	%rd230, %rd228, %rd229;
	ld.global.u32 	%r74, [%rd230+292];
	setp.lt.s32 	%p83, %r74, 1;
	@%p83 bra 	$L__BB0_156;
	add.s32 	%r635, %r74, -1;
	mul.wide.u32 	%rd231, %r635, 4;
	add.s64 	%rd232, %rd3, %rd231;
	ld.local.u32 	%r636, [%rd232];
	add.s32 	%r637, %r636, 1;
	st.local.u32 	[%rd232], %r637;
$L__BB0_156:
	ld.param.u64 	%rd749, [_Z9runSolverPKiP13possibleBoard_param_0];
	cvta.to.global.u64 	%rd233, %rd749;
	mov.u32 	%r638, %tid.x;
	mul.lo.s32 	%r639, %r638, 81;
	mul.wide.u32 	%rd234, %r639, 4;
	add.s64 	%rd235, %rd233, %rd234;
	ld.global.u32 	%r75, [%rd235+296];
	setp.lt.s32 	%p84, %r75, 1;
	@%p84 bra 	$L__BB0_158;
	add.s32 	%r640, %r75, -1;
	mul.wide.u32 	%rd236, %r640, 4;
	add.s64 	%rd237, %rd3, %rd236;
	ld.local.u32 	%r641, [%rd237];
	add.s32 	%r642, %r641, 1;
	st.local.u32 	[%rd237], %r642;
$L__BB0_158:
	ld.param.u64 	%rd750, [_Z9runSolverPKiP13possibleBoard_param_0];
	cvta.to.global.u64 	%rd238, %rd750;
	mov.u32 	%r643, %tid.x;
	mul.lo.s32 	%r644, %r643, 81;
	mul.wide.u32 	%rd239, %r644, 4;
	add.s64 	%rd240, %rd238, %rd239;
	ld.global.u32 	%r76, [%rd240+300];
	setp.lt.s32 	%p85, %r76, 1;
	@%p85 bra 	$L__BB0_160;
	add.s32 	%r645, %r76, -1;
	mul.wide.u32 	%rd241, %r645, 4;
	add.s64 	%rd242, %rd3, %rd241;
	ld.local.u32 	%r646, [%rd242];
	add.s32 	%r647, %r646, 1;
	st.local.u32 	[%rd242], %r647;
$L__BB0_160:
	ld.param.u64 	%rd751, [_Z9runSolverPKiP13possibleBoard_param_0];
	cvta.to.global.u64 	%rd243, %rd751;
	mov.u32 	%r648, %tid.x;
	mul.lo.s32 	%r649, %r648, 81;
	mul.wide.u32 	%rd244, %r649, 4;
	add.s64 	%rd245, %rd243, %rd244;
	ld.global.u32 	%r77, [%rd245+304];
	setp.lt.s32 	%p86, %r77, 1;
	@%p86 bra 	$L__BB0_162;
	add.s32 	%r650, %r77, -1;
	mul.wide.u32 	%rd246, %r650, 4;
	add.s64 	%rd247, %rd3, %rd246;
	ld.local.u32 	%r651, [%rd247];
	add.s32 	%r652, %r651, 1;
	st.local.u32 	[%rd247], %r652;
$L__BB0_162:
	ld.param.u64 	%rd752, [_Z9runSolverPKiP13possibleBoard_param_0];
	cvta.to.global.u64 	%rd248, %rd752;
	mov.u32 	%r653, %tid.x;
	mul.lo.s32 	%r654, %r653, 81;
	mul.wide.u32 	%rd249, %r654, 4;
	add.s64 	%rd250, %rd248, %rd249;
	ld.global.u32 	%r78, [%rd250+308];
	setp.lt.s32 	%p87, %r78, 1;
	@%p87 bra 	$L__BB0_164;
	add.s32 	%r655, %r78, -1;
	mul.wide.u32 	%rd251, %r655, 4;
	add.s64 	%rd252, %rd3, %rd251;
	ld.local.u32 	%r656, [%rd252];
	add.s32 	%r657, %r656, 1;
	st.local.u32 	[%rd252], %r657;
$L__BB0_164:
	ld.param.u64 	%rd753, [_Z9runSolverPKiP13possibleBoard_param_0];
	cvta.to.global.u64 	%rd253, %rd753;
	mov.u32 	%r658, %tid.x;
	mul.lo.s32 	%r659, %r658, 81;
	mul.wide.u32 	%rd254, %r659, 4;
	add.s64 	%rd255, %rd253, %rd254;
	ld.global.u32 	%r79, [%rd255+312];
	setp.lt.s32 	%p88, %r79, 1;
	@%p88 bra 	$L__BB0_166;
	add.s32 	%r660, %r79, -1;
	mul.wide.u32 	%rd256, %r660, 4;
	add.s64 	%rd257, %rd3, %rd256;
	ld.local.u32 	%r661, [%rd257];
	add.s32 	%r662, %r661, 1;
	st.local.u32 	[%rd257], %r662;
$L__BB0_166:
	ld.param.u64 	%rd754, [_Z9runSolverPKiP13possibleBoard_param_0];
	cvta.to.global.u64 	%rd258, %rd754;
	mov.u32 	%r663, %tid.x;
	mul.lo.s32 	%r664, %r663, 81;
	mul.wide.u32 	%rd259, %r664, 4;
	add.s64 	%rd260, %rd258, %rd259;
	ld.global.u32 	%r80, [%rd260+316];
	setp.lt.s32 	%p89, %r80, 1;
	@%p89 bra 	$L__BB0_168;
	add.s32 	%r665, %r80, -1;
	mul.wide.u32 	%rd261, %r665, 4;
	add.s64 	%rd262, %rd3, %rd261;
	ld.local.u32 	%r666, [%rd262];
	add.s32 	%r667, %r666, 1;
	st.local.u32 	[%rd262], %r667;
$L__BB0_168:
	ld.param.u64 	%rd755, [_Z9runSolverPKiP13possibleBoard_param_0];
	cvta.to.global.u64 	%rd263, %rd755;
	mov.u32 	%r668, %tid.x;
	mul.lo.s32 	%r669, %r668, 81;
	mul.wide.u32 	%rd264, %r669, 4;
	add.s64 	%rd265, %rd263, %rd264;
	ld.global.u32 	%r81, [%rd265+320];
	setp.lt.s32 	%p90, %r81, 1;
	@%p90 bra 	$L__BB0_170;
	add.s32 	%r670, %r81, -1;
	mul.wide.u32 	%rd266, %r670, 4;
	add.s64 	%rd267, %rd3, %rd266;
	ld.local.u32 	%r671, [%rd267];
	add.s32 	%r672, %r671, 1;
	st.local.u32 	[%rd267], %r672;
$L__BB0_170:
	ld.local.u32 	%r673, [%rd3];
	ld.local.u32 	%r674, [%rd3+4];
	max.s32 	%r676, %r673, %r674;
	ld.local.u32 	%r677, [%rd3+8];
	max.s32 	%r679, %r676, %r677;
	ld.local.u32 	%r680, [%rd3+12];
	max.s32 	%r682, %r679, %r680;
	ld.local.u32 	%r683, [%rd3+16];
	max.s32 	%r685, %r682, %r683;
	ld.local.u32 	%r686, [%rd3+20];
	max.s32 	%r688, %r685, %r686;
	ld.local.u32 	%r689, [%rd3+24];
	max.s32 	%r691, %r688, %r689;
	ld.local.u32 	%r692, [%rd3+28];
	max.s32 	%r694, %r691, %r692;
	ld.local.u32 	%r695, [%rd3+32];
	max.s32 	%r697, %r694, %r695;
	setp.gt.s32 	%p91, %r697, 1;
	@%p91 bra 	$L__BB0_614;
	setp.gt.s32 	%p92, %r1, 0;
	mov.b32 	%r698, 0;
	st.local.u32 	[%rd3], %r698;
	st.local.u32 	[%rd3+4], %r698;
	st.local.u32 	[%rd3+8], %r698;
	st.local.u32 	[%rd3+12], %r698;
	st.local.u32 	[%rd3+16], %r698;
	st.local.u32 	[%rd3+20], %r698;
	st.local.u32 	[%rd3+24], %r698;
	st.local.u32 	[%rd3+28], %r698;
	st.local.u32 	[%rd3+32], %r698;
	@%p92 bra 	$L__BB0_172;
	bra.uni 	$L__BB0_173;
$L__BB0_172:
	add.s32 	%r699, %r1, -1;
	mul.wide.u32 	%rd268, %r699, 4;
	add.s64 	%rd269, %rd3, %rd268;
	ld.local.u32 	%r700, [%rd269];
	add.s32 	%r701, %r700, 1;
	st.local.u32 	[%rd269], %r701;
$L__BB0_173:
	setp.lt.s32 	%p93, %r10, 1;
	@%p93 bra 	$L__BB0_175;
	add.s32 	%r702, %r10, -1;
	mul.wide.u32 	%rd270, %r702, 4;
	add.s64 	%rd271, %rd3, %rd270;
	ld.local.u32 	%r703, [%rd271];
	add.s32 	%r704, %r703, 1;
	st.local.u32 	[%rd271], %r704;
$L__BB0_175:
	setp.lt.s32 	%p94, %r19, 1;
	@%p94 bra 	$L__BB0_177;
	add.s32 	%r705, %r19, -1;
	mul.wide.u32 	%rd272, %r705, 4;
	add.s64 	%rd273, %rd3, %rd272;
	ld.local.u32 	%r706, [%rd273];
	add.s32 	%r707, %r706, 1;
	st.local.u32 	[%rd273], %r707;
$L__BB0_177:
	setp.lt.s32 	%p95, %r28, 1;
	@%p95 bra 	$L__BB0_179;
	add.s32 	%r708, %r28, -1;
	mul.wide.u32 	%rd274, %r708, 4;
	add.s64 	%rd275, %rd3, %rd274;
	ld.local.u32 	%r709, [%rd275];
	add.s32 	%r710, %r709, 1;
	st.local.u32 	[%rd275], %r710;
$L__BB0_179:
	setp.lt.s32 	%p96, %r37, 1;
	@%p96 bra 	$L__BB0_181;
	add.s32 	%r711, %r37, -1;
	mul.wide.u32 	%rd276, %r711, 4;
	add.s64 	%rd277, %rd3, %rd276;
	ld.local.u32 	%r712, [%rd277];
	add.s32 	%r713, %r712, 1;
	st.local.u32 	[%rd277], %r713;
$L__BB0_181:
	setp.lt.s32 	%p97, %r46, 1;
	@%p97 bra 	$L__BB0_183;
	add.s32 	%r714, %r46, -1;
	mul.wide.u32 	%rd278, %r714, 4;
	add.s64 	%rd279, %rd3, %rd278;
	ld.local.u32 	%r715, [%rd279];
	add.s32 	%r716, %r715, 1;
	st.local.u32 	[%rd279], %r716;
$L__BB0_183:
	@%p62 bra 	$L__BB0_185;
	add.s32 	%r717, %r55, -1;
	mul.wide.u32 	%rd280, %r717, 4;
	add.s64 	%rd281, %rd3, %rd280;
	ld.local.u32 	%r718, [%rd281];
	add.s32 	%r719, %r718, 1;
	st.local.u32 	[%rd281], %r719;
$L__BB0_185:
	@%p72 bra 	$L__BB0_187;
	add.s32 	%r720, %r64, -1;
	mul.wide.u32 	%rd282, %r720, 4;
	add.s64 	%rd283, %rd3, %rd282;
	ld.local.u32 	%r721, [%rd283];
	add.s32 	%r722, %r721, 1;
	st.local.u32 	[%rd283], %r722;
$L__BB0_187:
	@%p82 bra 	$L__BB0_189;
	add.s32 	%r723, %r73, -1;
	mul.wide.u32 	%rd284, %r723, 4;
	add.s64 	%rd285, %rd3, %rd284;
	ld.local.u32 	%r724, [%rd285];
	add.s32 	%r725, %r724, 1;
	st.local.u32 	[%rd285], %r725;
$L__BB0_189:
	ld.local.u32 	%r726, [%rd3];
	ld.local.u32 	%r727, [%rd3+4];
	max.s32 	%r729, %r726, %r727;
	ld.local.u32 	%r730, [%rd3+8];
	max.s32 	%r732, %r729, %r730;
	ld.local.u32 	%r733, [%rd3+12];
	max.s32 	%r735, %r732, %r733;
	ld.local.u32 	%r736, [%rd3+16];
	max.s32 	%r738, %r735, %r736;
	ld.local.u32 	%r739, [%rd3+20];
	max.s32 	%r741, %r738, %r739;
	ld.local.u32 	%r742, [%rd3+24];
	max.s32 	%r744, %r741, %r742;
	ld.local.u32 	%r745, [%rd3+28];
	max.s32 	%r747, %r744, %r745;
	ld.local.u32 	%r748, [%rd3+32];
	max.s32 	%r750, %r747, %r748;
	setp.gt.s32 	%p101, %r750, 1;
	@%p101 bra 	$L__BB0_614;
	setp.lt.s32 	%p102, %r2, 1;
	mov.b32 	%r751, 0;
	st.local.u32 	[%rd3], %r751;
	st.local.u32 	[%rd3+4], %r751;
	st.local.u32 	[%rd3+8], %r751;
	st.local.u32 	[%rd3+12], %r751;
	st.local.u32 	[%rd3+16], %r751;
	st.local.u32 	[%rd3+20], %r751;
	st.local.u32 	[%rd3+24], %r751;
	st.local.u32 	[%rd3+28], %r751;
	st.local.u32 	[%rd3+32], %r751;
	@%p102 bra 	$L__BB0_192;
	add.s32 	%r752, %r2, -1;
	mul.wide.u32 	%rd286, %r752, 4;
	add.s64 	%rd287, %rd3, %rd286;
	ld.local.u32 	%r753, [%rd287];
	add.s32 	%r754, %r753, 1;
	st.local.u32 	[%rd287], %r754;
$L__BB0_192:
	setp.lt.s32 	%p103, %r11, 1;
	@%p103 bra 	$L__BB0_194;
	add.s32 	%r755, %r11, -1;
	mul.wide.u32 	%rd288, %r755, 4;
	add.s64 	%rd289, %rd3, %rd288;
	ld.local.u32 	%r756, [%rd289];
	add.s32 	%r757, %r756, 1;
	st.local.u32 	[%rd289], %r757;
$L__BB0_194:
	setp.lt.s32 	%p104, %r20, 1;
	@%p104 bra 	$L__BB0_196;
	add.s32 	%r758, %r20, -1;
	mul.wide.u32 	%rd290, %r758, 4;
	add.s64 	%rd291, %rd3, %rd290;
	ld.local.u32 	%r759, [%rd291];
	add.s32 	%r760, %r759, 1;
	st.local.u32 	[%rd291], %r760;
$L__BB0_196:
	setp.lt.s32 	%p105, %r29, 1;
	@%p105 bra 	$L__BB0_198;
	add.s32 	%r761, %r29, -1;
	mul.wide.u32 	%rd292, %r761, 4;
	add.s64 	%rd293, %rd3, %rd292;
	ld.local.u32 	%r762, [%rd293];
	add.s32 	%r763, %r762, 1;
	st.local.u32 	[%rd293], %r763;
$L__BB0_198:
	setp.lt.s32 	%p106, %r38, 1;
	@%p106 bra 	$L__BB0_200;
	add.s32 	%r764, %r38, -1;
	mul.wide.u32 	%rd294, %r764, 4;
	add.s64 	%rd295, %rd3, %rd294;
	ld.local.u32 	%r765, [%rd295];
	add.s32 	%r766, %r765, 1;
	st.local.u32 	[%rd295], %r766;
$L__BB0_200:
	setp.lt.s32 	%p107, %r47, 1;
	@%p107 bra 	$L__BB0_202;
	add.s32 	%r767, %r47, -1;
	mul.wide.u32 	%rd296, %r767, 4;
	add.s64 	%rd297, %rd3, %rd296;
	ld.local.u32 	%r768, [%rd297];
	add.s32 	%r769, %r768, 1;
	st.local.u32 	[%rd297], %r769;
$L__BB0_202:
	@%p63 bra 	$L__BB0_204;
	add.s32 	%r770, %r56, -1;
	mul.wide.u32 	%rd298, %r770, 4;
	add.s64 	%rd299, %rd3, %rd298;
	ld.local.u32 	%r771, [%rd299];
	add.s32 	%r772, %r771, 1;
	st.local.u32 	[%rd299], %r772;
$L__BB0_204:
	@%p73 bra 	$L__BB0_206;
	add.s32 	%r773, %r65, -1;
	mul.wide.u32 	%rd300, %r773, 4;
	add.s64 	%rd301, %rd3, %rd300;
	ld.local.u32 	%r774, [%rd301];
	add.s32 	%r775, %r774, 1;
	st.local.u32 	[%rd301], %r775;
$L__BB0_206:
	@%p83 bra 	$L__BB0_208;
	add.s32 	%r776, %r74, -1;
	mul.wide.u32 	%rd302, %r776, 4;
	add.s64 	%rd303, %rd3, %rd302;
	ld.local.u32 	%r777, [%rd303];
	add.s32 	%r778, %r777, 1;
	st.local.u32 	[%rd303], %r778;
$L__BB0_208:
	ld.local.u32 	%r779, [%rd3];
	ld.local.u32 	%r780, [%rd3+4];
	max.s32 	%r782, %r779, %r780;
	ld.local.u32 	%r783, [%rd3+8];
	max.s32 	%r785, %r782, %r783;
	ld.local.u32 	%r786, [%rd3+12];
	max.s32 	%r788, %r785, %r786;
	ld.local.u32 	%r789, [%rd3+16];
	max.s32 	%r791, %r788, %r789;
	ld.local.u32 	%r792, [%rd3+20];
	max.s32 	%r794, %r791, %r792;
	ld.local.u32 	%r795, [%rd3+24];
	max.s32 	%r797, %r794, %r795;
	ld.local.u32 	%r798, [%rd3+28];
	max.s32 	%r800, %r797, %r798;
	ld.local.u32 	%r801, [%rd3+32];
	max.s32 	%r803, %r800, %r801;
	setp.gt.s32 	%p111, %r803, 1;
	@%p111 bra 	$L__BB0_614;
	setp.lt.s32 	%p112, %r3, 1;
	mov.b32 	%r804, 0;
	st.local.u32 	[%rd3], %r804;
	st.local.u32 	[%rd3+4], %r804;
	st.local.u32 	[%rd3+8], %r804;
	st.local.u32 	[%rd3+12], %r804;
	st.local.u32 	[%rd3+16], %r804;
	st.local.u32 	[%rd3+20], %r804;
	st.local.u32 	[%rd3+24], %r804;
	st.local.u32 	[%rd3+28], %r804;
	st.local.u32 	[%rd3+32], %r804;
	@%p112 bra 	$L__BB0_211;
	add.s32 	%r805, %r3, -1;
	mul.wide.u32 	%rd304, %r805, 4;
	add.s64 	%rd305, %rd3, %rd304;
	ld.local.u32 	%r806, [%rd305];
	add.s32 	%r807, %r806, 1;
	st.local.u32 	[%rd305], %r807;
$L__BB0_211:
	setp.lt.s32 	%p113, %r12, 1;
	@%p113 bra 	$L__BB0_213;
	add.s32 	%r808, %r12, -1;
	mul.wide.u32 	%rd306, %r808, 4;
	add.s64 	%rd307, %rd3, %rd306;
	ld.local.u32 	%r809, [%rd307];
	add.s32 	%r810, %r809, 1;
	st.local.u32 	[%rd307], %r810;
$L__BB0_213:
	setp.lt.s32 	%p114, %r21, 1;
	@%p114 bra 	$L__BB0_215;
	add.s32 	%r811, %r21, -1;
	mul.wide.u32 	%rd308, %r811, 4;
	add.s64 	%rd309, %rd3, %rd308;
	ld.local.u32 	%r812, [%rd309];
	add.s32 	%r813, %r812, 1;
	st.local.u32 	[%rd309], %r813;
$L__BB0_215:
	setp.lt.s32 	%p115, %r30, 1;
	@%p115 bra 	$L__BB0_217;
	add.s32 	%r814, %r30, -1;
	mul.wide.u32 	%rd310, %r814, 4;
	add.s64 	%rd311, %rd3, %rd310;
	ld.local.u32 	%r815, [%rd311];
	add.s32 	%r816, %r815, 1;
	st.local.u32 	[%rd311], %r816;
$L__BB0_217:
	setp.lt.s32 	%p116, %r39, 1;
	@%p116 bra 	$L__BB0_219;
	add.s32 	%r817, %r39, -1;
	mul.wide.u32 	%rd312, %r817, 4;
	add.s64 	%rd313, %rd3, %rd312;
	ld.local.u32 	%r818, [%rd313];
	add.s32 	%r819, %r818, 1;
	st.local.u32 	[%rd313], %r819;
$L__BB0_219:
	setp.lt.s32 	%p117, %r48, 1;
	@%p117 bra 	$L__BB0_221;
	add.s32 	%r820, %r48, -1;
	mul.wide.u32 	%rd314, %r820, 4;
	add.s64 	%rd315, %rd3, %rd314;
	ld.local.u32 	%r821, [%rd315];
	add.s32 	%r822, %r821, 1;
	st.local.u32 	[%rd315], %r822;
$L__BB0_221:
	setp.lt.s32 	%p118, %r57, 1;
	@%p118 bra 	$L__BB0_223;
	add.s32 	%r823, %r57, -1;
	mul.wide.u32 	%rd316, %r823, 4;
	add.s64 	%rd317, %rd3, %rd316;
	ld.local.u32 	%r824, [%rd317];
	add.s32 	%r825, %r824, 1;
	st.local.u32 	[%rd317], %r825;
$L__BB0_223:
	setp.lt.s32 	%p119, %r66, 1;
	@%p119 bra 	$L__BB0_225;
	add.s32 	%r826, %r66, -1;
	mul.wide.u32 	%rd318, %r826, 4;
	add.s64 	%rd319, %rd3, %rd318;
	ld.local.u32 	%r827, [%rd319];
	add.s32 	%r828, %r827, 1;
	st.local.u32 	[%rd319], %r828;
$L__BB0_225:
	setp.lt.s32 	%p120, %r75, 1;
	@%p120 bra 	$L__BB0_227;
	add.s32 	%r829, %r75, -1;
	mul.wide.u32 	%rd320, %r829, 4;
	add.s64 	%rd321, %rd3, %rd320;
	ld.local.u32 	%r830, [%rd321];
	add.s32 	%r831, %r830, 1;
	st.local.u32 	[%rd321], %r831;
$L__BB0_227:
	ld.local.u32 	%r832, [%rd3];
	ld.local.u32 	%r833, [%rd3+4];
	max.s32 	%r835, %r832, %r833;
	ld.local.u32 	%r836, [%rd3+8];
	max.s32 	%r838, %r835, %r836;
	ld.local.u32 	%r839, [%rd3+12];
	max.s32 	%r841, %r838, %r839;
	ld.local.u32 	%r842, [%rd3+16];
	max.s32 	%r844, %r841, %r842;
	ld.local.u32 	%r845, [%rd3+20];
	max.s32 	%r847, %r844, %r845;
	ld.local.u32 	%r848, [%rd3+24];
	max.s32 	%r850, %r847, %r848;
	ld.local.u32 	%r851, [%rd3+28];
	max.s32 	%r853, %r850, %r851;
	ld.local.u32 	%r854, [%rd3+32];
	max.s32 	%r856, %r853, %r854;
	setp.gt.s32 	%p121, %r856, 1;
	@%p121 bra 	$L__BB0_614;
	setp.lt.s32 	%p122, %r4, 1;
	mov.b32 	%r857, 0;
	st.local.u32 	[%rd3], %r857;
	st.local.u32 	[%rd3+4], %r857;
	st.local.u32 	[%rd3+8], %r857;
	st.local.u32 	[%rd3+12], %r857;
	st.local.u32 	[%rd3+16], %r857;
	st.local.u32 	[%rd3+20], %r857;
	st.local.u32 	[%rd3+24], %r857;
	st.local.u32 	[%rd3+28], %r857;
	st.local.u32 	[%rd3+32], %r857;
	@%p122 bra 	$L__BB0_230;
	add.s32 	%r858, %r4, -1;
	mul.wide.u32 	%rd322, %r858, 4;
	add.s64 	%rd323, %rd3, %rd322;
	ld.local.u32 	%r859, [%rd323];
	add.s32 	%r860, %r859, 1;
	st.local.u32 	[%rd323], %r860;
$L__BB0_230:
	setp.lt.s32 	%p123, %r13, 1;
	@%p123 bra 	$L__BB0_232;
	add.s32 	%r861, %r13, -1;
	mul.wide.u32 	%rd324, %r861, 4;
	add.s64 	%rd325, %rd3, %rd324;
	ld.local.u32 	%r862, [%rd325];
	add.s32 	%r863, %r862, 1;
	st.local.u32 	[%rd325], %r863;
$L__BB0_232:
	setp.lt.s32 	%p124, %r22, 1;
	@%p124 bra 	$L__BB0_234;
	add.s32 	%r864, %r22, -1;
	mul.wide.u32 	%rd326, %r864, 4;
	add.s64 	%rd327, %rd3, %rd326;
	ld.local.u32 	%r865, [%rd327];
	add.s32 	%r866, %r865, 1;
	st.local.u32 	[%rd327], %r866;
$L__BB0_234:
	setp.lt.s32 	%p125, %r31, 1;
	@%p125 bra 	$L__BB0_236;
	add.s32 	%r867, %r31, -1;
	mul.wide.u32 	%rd328, %r867, 4;
	add.s64 	%rd329, %rd3, %rd328;
	ld.local.u32 	%r868, [%rd329];
	add.s32 	%r869, %r868, 1;
	st.local.u32 	[%rd329], %r869;
$L__BB0_236:
	setp.lt.s32 	%p126, %r40, 1;
	@%p126 bra 	$L__BB0_238;
	add.s32 	%r870, %r40, -1;
	mul.wide.u32 	%rd330, %r870, 4;
	add.s64 	%rd331, %rd3, %rd330;
	ld.local.u32 	%r871, [%rd331];
	add.s32 	%r872, %r871, 1;
	st.local.u32 	[%rd331], %r872;
$L__BB0_238:
	setp.lt.s32 	%p127, %r49, 1;
	@%p127 bra 	$L__BB0_240;
	add.s32 	%r873, %r49, -1;
	mul.wide.u32 	%rd332, %r873, 4;
	add.s64 	%rd333, %rd3, %rd332;
	ld.local.u32 	%r874, [%rd333];
	add.s32 	%r875, %r874, 1;
	st.local.u32 	[%rd333], %r875;
$L__BB0_240:
	setp.lt.s32 	%p128, %r58, 1;
	@%p128 bra 	$L__BB0_242;
	add.s32 	%r876, %r58, -1;
	mul.wide.u32 	%rd334, %r876, 4;
	add.s64 	%rd335, %rd3, %rd334;
	ld.local.u32 	%r877, [%rd335];
	add.s32 	%r878, %r877, 1;
	st.local.u32 	[%rd335], %r878;
$L__BB0_242:
	setp.lt.s32 	%p129, %r67, 1;
	@%p129 bra 	$L__BB0_244;
	add.s32 	%r879, %r67, -1;
	mul.wide.u32 	%rd336, %r879, 4;
	add.s64 	%rd337, %rd3, %rd336;
	ld.local.u32 	%r880, [%rd337];
	add.s32 	%r881, %r880, 1;
	st.local.u32 	[%rd337], %r881;
$L__BB0_244:
	setp.lt.s32 	%p130, %r76, 1;
	@%p130 bra 	$L__BB0_246;
	add.s32 	%r882, %r76, -1;
	mul.wide.u32 	%rd338, %r882, 4;
	add.s64 	%rd339, %rd3, %rd338;
	ld.local.u32 	%r883, [%rd339];
	add.s32 	%r884, %r883, 1;
	st.local.u32 	[%rd339], %r884;
$L__BB0_246:
	ld.local.u32 	%r885, [%rd3];
	ld.local.u32 	%r886, [%rd3+4];
	max.s32 	%r888, %r885, %r886;
	ld.local.u32 	%r889, [%rd3+8];
	max.s32 	%r891, %r888, %r889;
	ld.local.u32 	%r892, [%rd3+12];
	max.s32 	%r894, %r891, %r892;
	ld.local.u32 	%r895, [%rd3+16];
	max.s32 	%r897, %r894, %r895;
	ld.local.u32 	%r898, [%rd3+20];
	max.s32 	%r900, %r897, %r898;
	ld.local.u32 	%r901, [%rd3+24];
	max.s32 	%r903, %r900, %r901;
	ld.local.u32 	%r904, [%rd3+28];
	max.s32 	%r906, %r903, %r904;
	ld.local.u32 	%r907, [%rd3+32];
	max.s32 	%r909, %r906, %r907;
	setp.gt.s32 	%p131, %r909, 1;
	@%p131 bra 	$L__BB0_614;
	setp.lt.s32 	%p132, %r5, 1;
	mov.b32 	%r910, 0;
	st.local.u32 	[%rd3], %r910;
	st.local.u32 	[%rd3+4], %r910;
	st.local.u32 	[%rd3+8], %r910;
	st.local.u32 	[%rd3+12], %r910;
	st.local.u32 	[%rd3+16], %r910;
	st.local.u32 	[%rd3+20], %r910;
	st.local.u32 	[%rd3+24], %r910;
	st.local.u32 	[%rd3+28], %r910;
	st.local.u32 	[%rd3+32], %r910;
	@%p132 bra 	$L__BB0_249;
	add.s32 	%r911, %r5, -1;
	mul.wide.u32 	%rd340, %r911, 4;
	add.s64 	%rd341, %rd3, %rd340;
	ld.local.u32 	%r912, [%rd341];
	add.s32 	%r913, %r912, 1;
	st.local.u32 	[%rd341], %r913;
$L__BB0_249:
	setp.lt.s32 	%p133, %r14, 1;
	@%p133 bra 	$L__BB0_251;
	add.s32 	%r914, %r14, -1;
	mul.wide.u32 	%rd342, %r914, 4;
	add.s64 	%rd343, %rd3, %rd342;
	ld.local.u32 	%r915, [%rd343];
	add.s32 	%r916, %r915, 1;
	st.local.u32 	[%rd343], %r916;
$L__BB0_251:
	setp.lt.s32 	%p134, %r23, 1;
	@%p134 bra 	$L__BB0_253;
	add.s32 	%r917, %r23, -1;
	mul.wide.u32 	%rd344, %r917, 4;
	add.s64 	%rd345, %rd3, %rd344;
	ld.local.u32 	%r918, [%rd345];
	add.s32 	%r919, %r918, 1;
	st.local.u32 	[%rd345], %r919;
$L__BB0_253:
	setp.lt.s32 	%p135, %r32, 1;
	@%p135 bra 	$L__BB0_255;
	add.s32 	%r920, %r32, -1;
	mul.wide.u32 	%rd346, %r920, 4;
	add.s64 	%rd347, %rd3, %rd346;
	ld.local.u32 	%r921, [%rd347];
	add.s32 	%r922, %r921, 1;
	st.local.u32 	[%rd347], %r922;
$L__BB0_255:
	setp.lt.s32 	%p136, %r41, 1;
	@%p136 bra 	$L__BB0_257;
	add.s32 	%r923, %r41, -1;
	mul.wide.u32 	%rd348, %r923, 4;
	add.s64 	%rd349, %rd3, %rd348;
	ld.local.u32 	%r924, [%rd349];
	add.s32 	%r925, %r924, 1;
	st.local.u32 	[%rd349], %r925;
$L__BB0_257:
	setp.lt.s32 	%p137, %r50, 1;
	@%p137 bra 	$L__BB0_259;
	add.s32 	%r926, %r50, -1;
	mul.wide.u32 	%rd350, %r926, 4;
	add.s64 	%rd351, %rd3, %rd350;
	ld.local.u32 	%r927, [%rd351];
	add.s32 	%r928, %r927, 1;
	st.local.u32 	[%rd351], %r928;
$L__BB0_259:
	setp.lt.s32 	%p138, %r59, 1;
	@%p138 bra 	$L__BB0_261;
	add.s32 	%r929, %r59, -1;
	mul.wide.u32 	%rd352, %r929, 4;
	add.s64 	%rd353, %rd3, %rd352;
	ld.local.u32 	%r930, [%rd353];
	add.s32 	%r931, %r930, 1;
	st.local.u32 	[%rd353], %r931;
$L__BB0_261:
	setp.lt.s32 	%p139, %r68, 1;
	@%p139 bra 	$L__BB0_263;
	add.s32 	%r932, %r68, -1;
	mul.wide.u32 	%rd354, %r932, 4;
	add.s64 	%rd355, %rd3, %rd354;
	ld.local.u32 	%r933, [%rd355];
	add.s32 	%r934, %r933, 1;
	st.local.u32 	[%rd355], %r934;
$L__BB0_263:
	setp.lt.s32 	%p140, %r77, 1;
	@%p140 bra 	$L__BB0_265;
	add.s32 	%r935, %r77, -1;
	mul.wide.u32 	%rd356, %r935, 4;
	add.s64 	%rd357, %rd3, %rd356;
	ld.local.u32 	%r936, [%rd357];
	add.s32 	%r937, %r936, 1;
	st.local.u32 	[%rd357], %r937;
$L__BB0_265:
	ld.local.u32 	%r938, [%rd3];
	ld.local.u32 	%r939, [%rd3+4];
	max.s32 	%r941, %r938, %r939;
	ld.local.u32 	%r942, [%rd3+8];
	max.s32 	%r944, %r941, %r942;
	ld.local.u32 	%r945, [%rd3+12];
	max.s32 	%r947, %r944, %r945;
	ld.local.u32 	%r948, [%rd3+16];
	max.s32 	%r950, %r947, %r948;
	ld.local.u32 	%r951, [%rd3+20];
	max.s32 	%r953, %r950, %r951;
	ld.local.u32 	%r954, [%rd3+24];
	max.s32 	%r956, %r953, %r954;
	ld.local.u32 	%r957, [%rd3+28];
	max.s32 	%r959, %r956, %r957;
	ld.local.u32 	%r960, [%rd3+32];
	max.s32 	%r962, %r959, %r960;
	setp.gt.s32 	%p141, %r962, 1;
	@%p141 bra 	$L__BB0_614;
	setp.lt.s32 	%p142, %r6, 1;
	mov.b32 	%r963, 0;
	st.local.u32 	[%rd3], %r963;
	st.local.u32 	[%rd3+4], %r963;
	st.local.u32 	[%rd3+8], %r963;
	st.local.u32 	[%rd3+12], %r963;
	st.local.u32 	[%rd3+16], %r963;
	st.local.u32 	[%rd3+20], %r963;
	st.local.u32 	[%rd3+24], %r963;
	st.local.u32 	[%rd3+28], %r963;
	st.local.u32 	[%rd3+32], %r963;
	@%p142 bra 	$L__BB0_268;
	add.s32 	%r964, %r6, -1;
	mul.wide.u32 	%rd358, %r964, 4;
	add.s64 	%rd359, %rd3, %rd358;
	ld.local.u32 	%r965, [%rd359];
	add.s32 	%r966, %r965, 1;
	st.local.u32 	[%rd359], %r966;
$L__BB0_268:
	setp.lt.s32 	%p143, %r15, 1;
	@%p143 bra 	$L__BB0_270;
	add.s32 	%r967, %r15, -1;
	mul.wide.u32 	%rd360, %r967, 4;
	add.s64 	%rd361, %rd3, %rd360;
	ld.local.u32 	%r968, [%rd361];
	add.s32 	%r969, %r968, 1;
	st.local.u32 	[%rd361], %r969;
$L__BB0_270:
	setp.lt.s32 	%p144, %r24, 1;
	@%p144 bra 	$L__BB0_272;
	add.s32 	%r970, %r24, -1;
	mul.wide.u32 	%rd362, %r970, 4;
	add.s64 	%rd363, %rd3, %rd362;
	ld.local.u32 	%r971, [%rd363];
	add.s32 	%r972, %r971, 1;
	st.local.u32 	[%rd363], %r972;
$L__BB0_272:
	setp.lt.s32 	%p145, %r33, 1;
	@%p145 bra 	$L__BB0_274;
	add.s32 	%r973, %r33, -1;
	mul.wide.u32 	%rd364, %r973, 4;
	add.s64 	%rd365, %rd3, %rd364;
	ld.local.u32 	%r974, [%rd365];
	add.s32 	%r975, %r974, 1;
	st.local.u32 	[%rd365], %r975;
$L__BB0_274:
	setp.lt.s32 	%p146, %r42, 1;
	@%p146 bra 	$L__BB0_276;
	add.s32 	%r976, %r42, -1;
	mul.wide.u32 	%rd366, %r976, 4;
	add.s64 	%rd367, %rd3, %rd366;
	ld.local.u32 	%r977, [%rd367];
	add.s32 	%r978, %r977, 1;
	st.local.u32 	[%rd367], %r978;
$L__BB0_276:
	setp.lt.s32 	%p147, %r51, 1;
	@%p147 bra 	$L__BB0_278;
	add.s32 	%r979, %r51, -1;
	mul.wide.u32 	%rd368, %r979, 4;
	add.s64 	%rd369, %rd3, %rd368;
	ld.local.u32 	%r980, [%rd369];
	add.s32 	%r981, %r980, 1;
	st.local.u32 	[%rd369], %r981;
$L__BB0_278:
	setp.lt.s32 	%p148, %r60, 1;
	@%p148 bra 	$L__BB0_280;
	add.s32 	%r982, %r60, -1;
	mul.wide.u32 	%rd370, %r982, 4;
	add.s64 	%rd371, %rd3, %rd370;
	ld.local.u32 	%r983, [%rd371];
	add.s32 	%r984, %r983, 1;
	st.local.u32 	[%rd371], %r984;
$L__BB0_280:
	setp.lt.s32 	%p149, %r69, 1;
	@%p149 bra 	$L__BB0_282;
	add.s32 	%r985, %r69, -1;
	mul.wide.u32 	%rd372, %r985, 4;
	add.s64 	%rd373, %rd3, %rd372;
	ld.local.u32 	%r986, [%rd373];
	add.s32 	%r987, %r986, 1;
	st.local.u32 	[%rd373], %r987;
$L__BB0_282:
	setp.lt.s32 	%p150, %r78, 1;
	@%p150 bra 	$L__BB0_284;
	add.s32 	%r988, %r78, -1;
	mul.wide.u32 	%rd374, %r988, 4;
	add.s64 	%rd375, %rd3, %rd374;
	ld.local.u32 	%r989, [%rd375];
	add.s32 	%r990, %r989, 1;
	st.local.u32 	[%rd375], %r990;
$L__BB0_284:
	ld.local.u32 	%r991, [%rd3];
	ld.local.u32 	%r992, [%rd3+4];
	max.s32 	%r994, %r991, %r992;
	ld.local.u32 	%r995, [%rd3+8];
	max.s32 	%r997, %r994, %r995;
	ld.local.u32 	%r998, [%rd3+12];
	max.s32 	%r1000, %r997, %r998;
	ld.local.u32 	%r1001, [%rd3+16];
	max.s32 	%r1003, %r1000, %r1001;
	ld.local.u32 	%r1004, [%rd3+20];
	max.s32 	%r1006, %r1003, %r1004;
	ld.local.u32 	%r1007, [%rd3+24];
	max.s32 	%r1009, %r1006, %r1007;
	ld.local.u32 	%r1010, [%rd3+28];
	max.s32 	%r1012, %r1009, %r1010;
	ld.local.u32 	%r1013, [%rd3+32];
	max.s32 	%r1015, %r1012, %r1013;
	setp.gt.s32 	%p151, %r1015, 1;
	@%p151 bra 	$L__BB0_614;
	setp.lt.s32 	%p152, %r7, 1;
	mov.b32 	%r1016, 0;
	st.local.u32 	[%rd3], %r1016;
	st.local.u32 	[%rd3+4], %r1016;
	st.local.u32 	[%rd3+8], %r1016;
	st.local.u32 	[%rd3+12], %r1016;
	st.local.u32 	[%rd3+16], %r1016;
	st.local.u32 	[%rd3+20], %r1016;
	st.local.u32 	[%rd3+24], %r1016;
	st.local.u32 	[%rd3+28], %r1016;
	st.local.u32 	[%rd3+32], %r1016;
	@%p152 bra 	$L__BB0_287;
	mul.wide.u32 	%rd376, %r7, 4;
	add.s64 	%rd377, %rd3, %rd376;
	ld.local.u32 	%r1017, [%rd377+-4];
	add.s32 	%r1018, %r1017, 1;
	st.local.u32 	[%rd377+-4], %r1018;
$L__BB0_287:
	setp.lt.s32 	%p153, %r16, 1;
	@%p153 bra 	$L__BB0_289;
	add.s32 	%r1019, %r16, -1;
	mul.wide.u32 	%rd378, %r1019, 4;
	add.s64 	%rd379, %rd3, %rd378;
	ld.local.u32 	%r1020, [%rd379];
	add.s32 	%r1021, %r1020, 1;
	st.local.u32 	[%rd379], %r1021;
$L__BB0_289:
	setp.lt.s32 	%p154, %r25, 1;
	@%p154 bra 	$L__BB0_291;
	add.s32 	%r1022, %r25, -1;
	mul.wide.u32 	%rd380, %r1022, 4;
	add.s64 	%rd381, %rd3, %rd380;
	ld.local.u32 	%r1023, [%rd381];
	add.s32 	%r1024, %r1023, 1;
	st.local.u32 	[%rd381], %r1024;
$L__BB0_291:
	setp.lt.s32 	%p155, %r34, 1;
	@%p155 bra 	$L__BB0_293;
	add.s32 	%r1025, %r34, -1;
	mul.wide.u32 	%rd382, %r1025, 4;
	add.s64 	%rd383, %rd3, %rd382;
	ld.local.u32 	%r1026, [%rd383];
	add.s32 	%r1027, %r1026, 1;
	st.local.u32 	[%rd383], %r1027;
$L__BB0_293:
	setp.lt.s32 	%p156, %r43, 1;
	@%p156 bra 	$L__BB0_295;
	add.s32 	%r1028, %r43, -1;
	mul.wide.u32 	%rd384, %r1028, 4;
	add.s64 	%rd385, %rd3, %rd384;
	ld.local.u32 	%r1029, [%rd385];
	add.s32 	%r1030, %r1029, 1;
	st.local.u32 	[%rd385], %r1030;
$L__BB0_295:
	setp.lt.s32 	%p157, %r52, 1;
	@%p157 bra 	$L__BB0_297;
	add.s32 	%r1031, %r52, -1;
	mul.wide.u32 	%rd386, %r1031, 4;
	add.s64 	%rd387, %rd3, %rd386;
	ld.local.u32 	%r1032, [%rd387];
	add.s32 	%r1033, %r1032, 1;
	st.local.u32 	[%rd387], %r1033;
$L__BB0_297:
	setp.lt.s32 	%p158, %r61, 1;
	@%p158 bra 	$L__BB0_299;
	add.s32 	%r1034, %r61, -1;
	mul.wide.u32 	%rd388, %r1034, 4;
	add.s64 	%rd389, %rd3, %rd388;
	ld.local.u32 	%r1035, [%rd389];
	add.s32 	%r1036, %r1035, 1;
	st.local.u32 	[%rd389], %r1036;
$L__BB0_299:
	setp.lt.s32 	%p159, %r70, 1;
	@%p159 bra 	$L__BB0_301;
	add.s32 	%r1037, %r70, -1;
	mul.wide.u32 	%rd390, %r1037, 4;
	add.s64 	%rd391, %rd3, %rd390;
	ld.local.u32 	%r1038, [%rd391];
	add.s32 	%r1039, %r1038, 1;
	st.local.u32 	[%rd391], %r1039;
$L__BB0_301:
	setp.lt.s32 	%p160, %r79, 1;
	@%p160 bra 	$L__BB0_303;
	add.s32 	%r1040, %r79, -1;
	mul.wide.u32 	%rd392, %r1040, 4;
	add.s64 	%rd393, %rd3, %rd392;
	ld.local.u32 	%r1041, [%rd393];
	add.s32 	%r1042, %r1041, 1;
	st.local.u32 	[%rd393], %r1042;
$L__BB0_303:
	ld.local.u32 	%r1043, [%rd3];
	ld.local.u32 	%r1044, [%rd3+4];
	max.s32 	%r1046, %r1043, %r1044;
	ld.local.u32 	%r1047, [%rd3+8];
	max.s32 	%r1049, %r1046, %r1047;
	ld.local.u32 	%r1050, [%rd3+12];
	max.s32 	%r1052, %r1049, %r1050;
	ld.local.u32 	%r1053, [%rd3+16];
	max.s32 	%r1055, %r1052, %r1053;
	ld.local.u32 	%r1056, [%rd3+20];
	max.s32 	%r1058, %r1055, %r1056;
	ld.local.u32 	%r1059, [%rd3+24];
	max.s32 	%r1061, %r1058, %r1059;
	ld.local.u32 	%r1062, [%rd3+28];
	max.s32 	%r1064, %r1061, %r1062;
	ld.local.u32 	%r1065, [%rd3+32];
	max.s32 	%r1067, %r1064, %r1065;
	setp.gt.s32 	%p161, %r1067, 1;
	@%p161 bra 	$L__BB0_614;
	setp.lt.s32 	%p162, %r8, 1;
	mov.b32 	%r1068, 0;
	st.local.u32 	[%rd3], %r1068;
	st.local.u32 	[%rd3+4], %r1068;
	st.local.u32 	[%rd3+8], %r1068;
	st.local.u32 	[%rd3+12], %r1068;
	st.local.u32 	[%rd3+16], %r1068;
	st.local.u32 	[%rd3+20], %r1068;
	st.local.u32 	[%rd3+24], %r1068;
	st.local.u32 	[%rd3+28], %r1068;
	st.local.u32 	[%rd3+32], %r1068;
	@%p162 bra 	$L__BB0_306;
	mul.wide.u32 	%rd394, %r8, 4;
	add.s64 	%rd395, %rd3, %rd394;
	ld.local.u32 	%r1069, [%rd395+-4];
	add.s32 	%r1070, %r1069, 1;
	st.local.u32 	[%rd395+-4], %r1070;
$L__BB0_306:
	setp.lt.s32 	%p163, %r17, 1;
	@%p163 bra 	$L__BB0_308;
	mul.wide.u32 	%rd396, %r17, 4;
	add.s64 	%rd397, %rd3, %rd396;
	ld.local.u32 	%r1071, [%rd397+-4];
	add.s32 	%r1072, %r1071, 1;
	st.local.u32 	[%rd397+-4], %r1072;
$L__BB0_308:
	setp.lt.s32 	%p164, %r26, 1;
	@%p164 bra 	$L__BB0_310;
	add.s32 	%r1073, %r26, -1;
	mul.wide.u32 	%rd398, %r1073, 4;
	add.s64 	%rd399, %rd3, %rd398;
	ld.local.u32 	%r1074, [%rd399];
	add.s32 	%r1075, %r1074, 1;
	st.local.u32 	[%rd399], %r1075;
$L__BB0_310:
	setp.lt.s32 	%p165, %r35, 1;
	@%p165 bra 	$L__BB0_312;
	add.s32 	%r1076, %r35, -1;
	mul.wide.u32 	%rd400, %r1076, 4;
	add.s64 	%rd401, %rd3, %rd400;
	ld.local.u32 	%r1077, [%rd401];
	add.s32 	%r1078, %r1077, 1;
	st.local.u32 	[%rd401], %r1078;
$L__BB0_312:
	setp.lt.s32 	%p166, %r44, 1;
	@%p166 bra 	$L__BB0_314;
	add.s32 	%r1079, %r44, -1;
	mul.wide.u32 	%rd402, %r1079, 4;
	add.s64 	%rd403, %rd3, %rd402;
	ld.local.u32 	%r1080, [%rd403];
	add.s32 	%r1081, %r1080, 1;
	st.local.u32 	[%rd403], %r1081;
$L__BB0_314:
	setp.lt.s32 	%p167, %r53, 1;
	@%p167 bra 	$L__BB0_316;
	add.s32 	%r1082, %r53, -1;
	mul.wide.u32 	%rd404, %r1082, 4;
	add.s64 	%rd405, %rd3, %rd404;
	ld.local.u32 	%r1083, [%rd405];
	add.s32 	%r1084, %r1083, 1;
	st.local.u32 	[%rd405], %r1084;
$L__BB0_316:
	setp.lt.s32 	%p168, %r62, 1;
	@%p168 bra 	$L__BB0_318;
	add.s32 	%r1085, %r62, -1;
	mul.wide.u32 	%rd406, %r1085, 4;
	add.s64 	%rd407, %rd3, %rd406;
	ld.local.u32 	%r1086, [%rd407];
	add.s32 	%r1087, %r1086, 1;
	st.local.u32 	[%rd407], %r1087;
$L__BB0_318:
	setp.lt.s32 	%p169, %r71, 1;
	@%p169 bra 	$L__BB0_320;
	add.s32 	%r1088, %r71, -1;
	mul.wide.u32 	%rd408, %r1088, 4;
	add.s64 	%rd409, %rd3, %rd408;
	ld.local.u32 	%r1089, [%rd409];
	add.s32 	%r1090, %r1089, 1;
	st.local.u32 	[%rd409], %r1090;
$L__BB0_320:
	setp.lt.s32 	%p170, %r80, 1;
	@%p170 bra 	$L__BB0_322;
	add.s32 	%r1091, %r80, -1;
	mul.wide.u32 	%rd410, %r1091, 4;
	add.s64 	%rd411, %rd3, %rd410;
	ld.local.u32 	%r1092, [%rd411];
	add.s32 	%r1093, %r1092, 1;
	st.local.u32 	[%rd411], %r1093;
$L__BB0_322:
	ld.local.u32 	%r1094, [%rd3];
	ld.local.u32 	%r1095, [%rd3+4];
	max.s32 	%r1097, %r1094, %r1095;
	ld.local.u32 	%r1098, [%rd3+8];
	max.s32 	%r1100, %r1097, %r1098;
	ld.local.u32 	%r1101, [%rd3+12];
	max.s32 	%r1103, %r1100, %r1101;
	ld.local.u32 	%r1104, [%rd3+16];
	max.s32 	%r1106, %r1103, %r1104;
	ld.local.u32 	%r1107, [%rd3+20];
	max.s32 	%r1109, %r1106, %r1107;
	ld.local.u32 	%r1110, [%rd3+24];
	max.s32 	%r1112, %r1109, %r1110;
	ld.local.u32 	%r1113, [%rd3+28];
	max.s32 	%r1115, %r1112, %r1113;
	ld.local.u32 	%r1116, [%rd3+32];
	max.s32 	%r1118, %r1115, %r1116;
	setp.gt.s32 	%p171, %r1118, 1;
	@%p171 bra 	$L__BB0_614;
	setp.lt.s32 	%p172, %r9, 1;
	mov.b32 	%r1119, 0;
	st.local.u32 	[%rd3], %r1119;
	st.local.u32 	[%rd3+4], %r1119;
	st.local.u32 	[%rd3+8], %r1119;
	st.local.u32 	[%rd3+12], %r1119;
	st.local.u32 	[%rd3+16], %r1119;
	st.local.u32 	[%rd3+20], %r1119;
	st.local.u32 	[%rd3+24], %r1119;
	st.local.u32 	[%rd3+28], %r1119;
	st.local.u32 	[%rd3+32], %r1119;
	@%p172 bra 	$L__BB0_325;
	mul.wide.u32 	%rd412, %r9, 4;
	add.s64 	%rd413, %rd3, %rd412;
	ld.local.u32 	%r1120, [%rd413+-4];
	add.s32 	%r1121, %r1120, 1;
	st.local.u32 	[%rd413+-4], %r1121;
$L__BB0_325:
	setp.lt.s32 	%p173, %r18, 1;
	@%p173 bra 	$L__BB0_327;
	mul.wide.u32 	%rd414, %r18, 4;
	add.s64 	%rd415, %rd3, %rd414;
	ld.local.u32 	%r1122, [%rd415+-4];
	add.s32 	%r1123, %r1122, 1;
	st.local.u32 	[%rd415+-4], %r1123;
$L__BB0_327:
	setp.lt.s32 	%p174, %r27, 1;
	@%p174 bra 	$L__BB0_329;
	mul.wide.u32 	%rd416, %r27, 4;
	add.s64 	%rd417, %rd3, %rd416;
	ld.local.u32 	%r1124, [%rd417+-4];
	add.s32 	%r1125, %r1124, 1;
	st.local.u32 	[%rd417+-4], %r1125;
$L__BB0_329:
	setp.lt.s32 	%p175, %r36, 1;
	@%p175 bra 	$L__BB0_331;
	add.s32 	%r1126, %r36, -1;
	mul.wide.u32 	%rd418, %r1126, 4;
	add.s64 	%rd419, %rd3, %rd418;
	ld.local.u32 	%r1127, [%rd419];
	add.s32 	%r1128, %r1127, 1;
	st.local.u32 	[%rd419], %r1128;
$L__BB0_331:
	setp.lt.s32 	%p176, %r45, 1;
	@%p176 bra 	$L__BB0_333;
	add.s32 	%r1129, %r45, -1;
	mul.wide.u32 	%rd420, %r1129, 4;
	add.s64 	%rd421, %rd3, %rd420;
	ld.local.u32 	%r1130, [%rd421];
	add.s32 	%r1131, %r1130, 1;
	st.local.u32 	[%rd421], %r1131;
$L__BB0_333:
	setp.lt.s32 	%p177, %r54, 1;
	@%p177 bra 	$L__BB0_335;
	add.s32 	%r1132, %r54, -1;
	mul.wide.u32 	%rd422, %r1132, 4;
	add.s64 	%rd423, %rd3, %rd422;
	ld.local.u32 	%r1133, [%rd423];
	add.s32 	%r1134, %r1133, 1;
	st.local.u32 	[%rd423], %r1134;
$L__BB0_335:
	setp.lt.s32 	%p178, %r63, 1;
	@%p178 bra 	$L__BB0_337;
	add.s32 	%r1135, %r63, -1;
	mul.wide.u32 	%rd424, %r1135, 4;
	add.s64 	%rd425, %rd3, %rd424;
	ld.local.u32 	%r1136, [%rd425];
	add.s32 	%r1137, %r1136, 1;
	st.local.u32 	[%rd425], %r1137;
$L__BB0_337:
	setp.lt.s32 	%p179, %r72, 1;
	@%p179 bra 	$L__BB0_339;
	add.s32 	%r1138, %r72, -1;
	mul.wide.u32 	%rd426, %r1138, 4;
	add.s64 	%rd427, %rd3, %rd426;
	ld.local.u32 	%r1139, [%rd427];
	add.s32 	%r1140, %r1139, 1;
	st.local.u32 	[%rd427], %r1140;
$L__BB0_339:
	setp.lt.s32 	%p180, %r81, 1;
	@%p180 bra 	$L__BB0_341;
	add.s32 	%r1141, %r81, -1;
	mul.wide.u32 	%rd428, %r1141, 4;
	add.s64 	%rd429, %rd3, %rd428;
	ld.local.u32 	%r1142, [%rd429];
	add.s32 	%r1143, %r1142, 1;
	st.local.u32 	[%rd429], %r1143;
$L__BB0_341:
	ld.local.u32 	%r1144, [%rd3];
	ld.local.u32 	%r1145, [%rd3+4];
	max.s32 	%r1147, %r1144, %r1145;
	ld.local.u32 	%r1148, [%rd3+8];
	max.s32 	%r1150, %r1147, %r1148;
	ld.local.u32 	%r1151, [%rd3+12];
	max.s32 	%r1153, %r1150, %r1151;
	ld.local.u32 	%r1154, [%rd3+16];
	max.s32 	%r1156, %r1153, %r1154;
	ld.local.u32 	%r1157, [%rd3+20];
	max.s32 	%r1159, %r1156, %r1157;
	ld.local.u32 	%r1160, [%rd3+24];
	max.s32 	%r1162, %r1159, %r1160;
	ld.local.u32 	%r1163, [%rd3+28];
	max.s32 	%r1165, %r1162, %r1163;
	ld.local.u32 	%r1166, [%rd3+32];
	max.s32 	%r1168, %r1165, %r1166;
	setp.gt.s32 	%p181, %r1168, 1;
	@%p181 bra 	$L__BB0_614;
	setp.gt.s32 	%p182, %r1, 0;
	mov.b32 	%r1169, 0;
	st.local.u32 	[%rd3], %r1169;
	st.local.u32 	[%rd3+4], %r1169;
	st.local.u32 	[%rd3+8], %r1169;
	st.local.u32 	[%rd3+12], %r1169;
	st.local.u32 	[%rd3+16], %r1169;
	st.local.u32 	[%rd3+20], %r1169;
	st.local.u32 	[%rd3+24], %r1169;
	st.local.u32 	[%rd3+28], %r1169;
	st.local.u32 	[%rd3+32], %r1169;
	@%p182 bra 	$L__BB0_343;
	bra.uni 	$L__BB0_344;
$L__BB0_343:
	add.s32 	%r1170, %r1, -1;
	mul.wide.u32 	%rd430, %r1170, 4;
	add.s64 	%rd431, %rd3, %rd430;
	ld.local.u32 	%r1171, [%rd431];
	add.s32 	%r1172, %r1171, 1;
	st.local.u32 	[%rd431], %r1172;
$L__BB0_344:
	@%p102 bra 	$L__BB0_346;
	add.s32 	%r1173, %r2, -1;
	mul.wide.u32 	%rd432, %r1173, 4;
	add.s64 	%rd433, %rd3, %rd432;
	ld.local.u32 	%r1174, [%rd433];
	add.s32 	%r1175, %r1174, 1;
	st.local.u32 	[%rd433], %r1175;
$L__BB0_346:
	@%p112 bra 	$L__BB0_348;
	add.s32 	%r1176, %r3, -1;
	mul.wide.u32 	%rd434, %r1176, 4;
	add.s64 	%rd435, %rd3, %rd434;
	ld.local.u32 	%r1177, [%rd435];
	add.s32 	%r1178, %r1177, 1;
	st.local.u32 	[%rd435], %r1178;
$L__BB0_348:
	setp.lt.s32 	%p185, %r10, 1;
	@%p185 bra 	$L__BB0_350;
	add.s32 	%r1179, %r10, -1;
	mul.wide.u32 	%rd436, %r1179, 4;
	add.s64 	%rd437, %rd3, %rd436;
	ld.local.u32 	%r1180, [%rd437];
	add.s32 	%r1181, %r1180, 1;
	st.local.u32 	[%rd437], %r1181;
$L__BB0_350:
	@%p103 bra 	$L__BB0_352;
	add.s32 	%r1182, %r11, -1;
	mul.wide.u32 	%rd438, %r1182, 4;
	add.s64 	%rd439, %rd3, %rd438;
	ld.local.u32 	%r1183, [%rd439];
	add.s32 	%r1184, %r1183, 1;
	st.local.u32 	[%rd439], %r1184;
$L__BB0_352:
	@%p113 bra 	$L__BB0_354;
	add.s32 	%r1185, %r12, -1;
	mul.wide.u32 	%rd440, %r1185, 4;
	add.s64 	%rd441, %rd3, %rd440;
	ld.local.u32 	%r1186, [%rd441];
	add.s32 	%r1187, %r1186, 1;
	st.local.u32 	[%rd441], %r1187;
$L__BB0_354:
	setp.lt.s32 	%p188, %r19, 1;
	@%p188 bra 	$L__BB0_356;
	add.s32 	%r1188, %r19, -1;
	mul.wide.u32 	%rd442, %r1188, 4;
	add.s64 	%rd443, %rd3, %rd442;
	ld.local.u32 	%r1189, [%rd443];
	add.s32 	%r1190, %r1189, 1;
	st.local.u32 	[%rd443], %r1190;
$L__BB0_356:
	@%p104 bra 	$L__BB0_358;
	add.s32 	%r1191, %r20, -1;
	mul.wide.u32 	%rd444, %r1191, 4;
	add.s64 	%rd445, %rd3, %rd444;
	ld.local.u32 	%r1192, [%rd445];
	add.s32 	%r1193, %r1192, 1;
	st.local.u32 	[%rd445], %r1193;
$L__BB0_358:
	@%p114 bra 	$L__BB0_360;
	add.s32 	%r1194, %r21, -1;
	mul.wide.u32 	%rd446, %r1194, 4;
	add.s64 	%rd447, %rd3, %rd446;
	ld.local.u32 	%r1195, [%rd447];
	add.s32 	%r1196, %r1195, 1;
	st.local.u32 	[%rd447], %r1196;
$L__BB0_360:
	ld.local.u32 	%r1197, [%rd3];
	ld.local.u32 	%r1198, [%rd3+4];
	max.s32 	%r1200, %r1197, %r1198;
	ld.local.u32 	%r1201, [%rd3+8];
	max.s32 	%r1203, %r1200, %r1201;
	ld.local.u32 	%r1204, [%rd3+12];
	max.s32 	%r1206, %r1203, %r1204;
	ld.local.u32 	%r1207, [%rd3+16];
	max.s32 	%r1209, %r1206, %r1207;
	ld.local.u32 	%r1210, [%rd3+20];
	max.s32 	%r1212, %r1209, %r1210;
	ld.local.u32 	%r1213, [%rd3+24];
	max.s32 	%r1215, %r1212, %r1213;
	ld.local.u32 	%r1216, [%rd3+28];
	max.s32 	%r1218, %r1215, %r1216;
	ld.local.u32 	%r1219, [%rd3+32];
	max.s32 	%r1221, %r1218, %r1219;
	setp.lt.s32 	%p191, %r1221, 2;
	@%p191 bra 	$L__BB0_361;
	bra.uni 	$L__BB0_614;
$L__BB0_361:
	setp.lt.s32 	%p192, %r4, 1;
	mov.b32 	%r1222, 0;
	st.local.u32 	[%rd3], %r1222;
	st.local.u32 	[%rd3+4], %r1222;
	st.local.u32 	[%rd3+8], %r1222;
	st.local.u32 	[%rd3+12], %r1222;
	st.local.u32 	[%rd3+16], %r1222;
	st.local.u32 	[%rd3+20], %r1222;
	st.local.u32 	[%rd3+24], %r1222;
	st.local.u32 	[%rd3+28], %r1222;
	st.local.u32 	[%rd3+32], %r1222;
	@%p192 bra 	$L__BB0_363;
	add.s32 	%r1223, %r4, -1;
	mul.wide.u32 	%rd448, %r1223, 4;
	add.s64 	%rd449, %rd3, %rd448;
	ld.local.u32 	%r1224, [%rd449];
	add.s32 	%r1225, %r1224, 1;
	st.local.u32 	[%rd449], %r1225;
$L__BB0_363:
	setp.lt.s32 	%p193, %r5, 1;
	@%p193 bra 	$L__BB0_365;
	add.s32 	%r1226, %r5, -1;
	mul.wide.u32 	%rd450, %r1226, 4;
	add.s64 	%rd451, %rd3, %rd450;
	ld.local.u32 	%r1227, [%rd451];
	add.s32 	%r1228, %r1227, 1;
	st.local.u32 	[%rd451], %r1228;
$L__BB0_365:
	setp.lt.s32 	%p194, %r6, 1;
	@%p194 bra 	$L__BB0_367;
	add.s32 	%r1229, %r6, -1;
	mul.wide.u32 	%rd452, %r1229, 4;
	add.s64 	%rd453, %rd3, %rd452;
	ld.local.u32 	%r1230, [%rd453];
	add.s32 	%r1231, %r1230, 1;
	st.local.u32 	[%rd453], %r1231;
$L__BB0_367:
	setp.lt.s32 	%p195, %r13, 1;
	@%p195 bra 	$L__BB0_369;
	add.s32 	%r1232, %r13, -1;
	mul.wide.u32 	%rd454, %r1232, 4;
	add.s64 	%rd455, %rd3, %rd454;
	ld.local.u32 	%r1233, [%rd455];
	add.s32 	%r1234, %r1233, 1;
	st.local.u32 	[%rd455], %r1234;
$L__BB0_369:
	setp.lt.s32 	%p196, %r14, 1;
	@%p196 bra 	$L__BB0_371;
	add.s32 	%r1235, %r14, -1;
	mul.wide.u32 	%rd456, %r1235, 4;
	add.s64 	%rd457, %rd3, %rd456;
	ld.local.u32 	%r1236, [%rd457];
	add.s32 	%r1237, %r1236, 1;
	st.local.u32 	[%rd457], %r1237;
$L__BB0_371:
	setp.lt.s32 	%p197, %r15, 1;
	@%p197 bra 	$L__BB0_373;
	add.s32 	%r1238, %r15, -1;
	mul.wide.u32 	%rd458, %r1238, 4;
	add.s64 	%rd459, %rd3, %rd458;
	ld.local.u32 	%r1239, [%rd459];
	add.s32 	%r1240, %r1239, 1;
	st.local.u32 	[%rd459], %r1240;
$L__BB0_373:
	setp.lt.s32 	%p198, %r22, 1;
	@%p198 bra 	$L__BB0_375;
	add.s32 	%r1241, %r22, -1;
	mul.wide.u32 	%rd460, %r1241, 4;
	add.s64 	%rd461, %rd3, %rd460;
	ld.local.u32 	%r1242, [%rd461];
	add.s32 	%r1243, %r1242, 1;
	st.local.u32 	[%rd461], %r1243;
$L__BB0_375:
	setp.lt.s32 	%p199, %r23, 1;
	@%p199 bra 	$L__BB0_377;
	add.s32 	%r1244, %r23, -1;
	mul.wide.u32 	%rd462, %r1244, 4;
	add.s64 	%rd463, %rd3, %rd462;
	ld.local.u32 	%r1245, [%rd463];
	add.s32 	%r1246, %r1245, 1;
	st.local.u32 	[%rd463], %r1246;
$L__BB0_377:
	setp.lt.s32 	%p200, %r24, 1;
	@%p200 bra 	$L__BB0_379;
	add.s32 	%r1247, %r24, -1;
	mul.wide.u32 	%rd464, %r1247, 4;
	add.s64 	%rd465, %rd3, %rd464;
	ld.local.u32 	%r1248, [%rd465];
	add.s32 	%r1249, %r1248, 1;
	st.local.u32 	[%rd465], %r1249;
$L__BB0_379:
	ld.local.u32 	%r1250, [%rd3];
	ld.local.u32 	%r1251, [%rd3+4];
	max.s32 	%r1253, %r1250, %r1251;
	ld.local.u32 	%r1254, [%rd3+8];
	max.s32 	%r1256, %r1253, %r1254;
	ld.local.u32 	%r1257, [%rd3+12];
	max.s32 	%r1259, %r1256, %r1257;
	ld.local.u32 	%r1260, [%rd3+16];
	max.s32 	%r1262, %r1259, %r1260;
	ld.local.u32 	%r1263, [%rd3+20];
	max.s32 	%r1265, %r1262, %r1263;
	ld.local.u32 	%r1266, [%rd3+24];
	max.s32 	%r1268, %r1265, %r1266;
	ld.local.u32 	%r1269, [%rd3+28];
	max.s32 	%r1271, %r1268, %r1269;
	ld.local.u32 	%r1272, [%rd3+32];
	max.s32 	%r1274, %r1271, %r1272;
	setp.gt.s32 	%p201, %r1274, 1;
	@%p201 bra 	$L__BB0_614;
	setp.lt.s32 	%p202, %r7, 1;
	mov.b32 	%r1275, 0;
	st.local.u32 	[%rd3], %r1275;
	st.local.u32 	[%rd3+4], %r1275;
	st.local.u32 	[%rd3+8], %r1275;
	st.local.u32 	[%rd3+12], %r1275;
	st.local.u32 	[%rd3+16], %r1275;
	st.local.u32 	[%rd3+20], %r1275;
	st.local.u32 	[%rd3+24], %r1275;
	st.local.u32 	[%rd3+28], %r1275;
	st.local.u32 	[%rd3+32], %r1275;
	@%p202 bra 	$L__BB0_382;
	add.s32 	%r1276, %r7, -1;
	mul.wide.u32 	%rd466, %r1276, 4;
	add.s64 	%rd467, %rd3, %rd466;
	ld.local.u32 	%r1277, [%rd467];
	add.s32 	%r1278, %r1277, 1;
	st.local.u32 	[%rd467], %r1278;
$L__BB0_382:
	setp.lt.s32 	%p203, %r8, 1;
	@%p203 bra 	$L__BB0_384;
	add.s32 	%r1279, %r8, -1;
	mul.wide.u32 	%rd468, %r1279, 4;
	add.s64 	%rd469, %rd3, %rd468;
	ld.local.u32 	%r1280, [%rd469];
	add.s32 	%r1281, %r1280, 1;
	st.local.u32 	[%rd469], %r1281;
$L__BB0_384:
	setp.lt.s32 	%p204, %r9, 1;
	@%p204 bra 	$L__BB0_386;
	add.s32 	%r1282, %r9, -1;
	mul.wide.u32 	%rd470, %r1282, 4;
	add.s64 	%rd471, %rd3, %rd470;
	ld.local.u32 	%r1283, [%rd471];
	add.s32 	%r1284, %r1283, 1;
	st.local.u32 	[%rd471], %r1284;
$L__BB0_386:
	setp.lt.s32 	%p205, %r16, 1;
	@%p205 bra 	$L__BB0_388;
	add.s32 	%r1285, %r16, -1;
	mul.wide.u32 	%rd472, %r1285, 4;
	add.s64 	%rd473, %rd3, %rd472;
	ld.local.u32 	%r1286, [%rd473];
	add.s32 	%r1287, %r1286, 1;
	st.local.u32 	[%rd473], %r1287;
$L__BB0_388:
	setp.lt.s32 	%p206, %r17, 1;
	@%p206 bra 	$L__BB0_390;
	add.s32 	%r1288, %r17, -1;
	mul.wide.u32 	%rd474, %r1288, 4;
	add.s64 	%rd475, %rd3, %rd474;
	ld.local.u32 	%r1289, [%rd475];
	add.s32 	%r1290, %r1289, 1;
	st.local.u32 	[%rd475], %r1290;
$L__BB0_390:
	setp.lt.s32 	%p207, %r18, 1;
	@%p207 bra 	$L__BB0_392;
	add.s32 	%r1291, %r18, -1;
	mul.wide.u32 	%rd476, %r1291, 4;
	add.s64 	%rd477, %rd3, %rd476;
	ld.local.u32 	%r1292, [%rd477];
	add.s32 	%r1293, %r1292, 1;
	st.local.u32 	[%rd477], %r1293;
$L__BB0_392:
	setp.lt.s32 	%p208, %r25, 1;
	@%p208 bra 	$L__BB0_394;
	add.s32 	%r1294, %r25, -1;
	mul.wide.u32 	%rd478, %r1294, 4;
	add.s64 	%rd479, %rd3, %rd478;
	ld.local.u32 	%r1295, [%rd479];
	add.s32 	%r1296, %r1295, 1;
	st.local.u32 	[%rd479], %r1296;
$L__BB0_394:
	setp.lt.s32 	%p209, %r26, 1;
	@%p209 bra 	$L__BB0_396;
	add.s32 	%r1297, %r26, -1;
	mul.wide.u32 	%rd480, %r1297, 4;
	add.s64 	%rd481, %rd3, %rd480;
	ld.local.u32 	%r1298, [%rd481];
	add.s32 	%r1299, %r1298, 1;
	st.local.u32 	[%rd481], %r1299;
$L__BB0_396:
	setp.lt.s32 	%p210, %r27, 1;
	@%p210 bra 	$L__BB0_398;
	add.s32 	%r1300, %r27, -1;
	mul.wide.u32 	%rd482, %r1300, 4;
	add.s64 	%rd483, %rd3, %rd482;
	ld.local.u32 	%r1301, [%rd483];
	add.s32 	%r1302, %r1301, 1;
	st.local.u32 	[%rd483], %r1302;
$L__BB0_398:
	ld.local.u32 	%r1303, [%rd3];
	ld.local.u32 	%r1304, [%rd3+4];
	max.s32 	%r1306, %r1303, %r1304;
	ld.local.u32 	%r1307, [%rd3+8];
	max.s32 	%r1309, %r1306, %r1307;
	ld.local.u32 	%r1310, [%rd3+12];
	max.s32 	%r1312, %r1309, %r1310;
	ld.local.u32 	%r1313, [%rd3+16];
	max.s32 	%r1315, %r1312, %r1313;
	ld.local.u32 	%r1316, [%rd3+20];
	max.s32 	%r1318, %r1315, %r1316;
	ld.local.u32 	%r1319, [%rd3+24];
	max.s32 	%r1321, %r1318, %r1319;
	ld.local.u32 	%r1322, [%rd3+28];
	max.s32 	%r1324, %r1321, %r1322;
	ld.local.u32 	%r1325, [%rd3+32];
	max.s32 	%r1327, %r1324, %r1325;
	setp.gt.s32 	%p211, %r1327, 1;
	@%p211 bra 	$L__BB0_614;
	setp.lt.s32 	%p212, %r28, 1;
	mov.b32 	%r1328, 0;
	st.local.u32 	[%rd3], %r1328;
	st.local.u32 	[%rd3+4], %r1328;
	st.local.u32 	[%rd3+8], %r1328;
	st.local.u32 	[%rd3+12], %r1328;
	st.local.u32 	[%rd3+16], %r1328;
	st.local.u32 	[%rd3+20], %r1328;
	st.local.u32 	[%rd3+24], %r1328;
	st.local.u32 	[%rd3+28], %r1328;
	st.local.u32 	[%rd3+32], %r1328;
	@%p212 bra 	$L__BB0_401;
	add.s32 	%r1329, %r28, -1;
	mul.wide.u32 	%rd484, %r1329, 4;
	add.s64 	%rd485, %rd3, %rd484;
	ld.local.u32 	%r1330, [%rd485];
	add.s32 	%r1331, %r1330, 1;
	st.local.u32 	[%rd485], %r1331;
$L__BB0_401:
	setp.lt.s32 	%p213, %r29, 1;
	@%p213 bra 	$L__BB0_403;
	add.s32 	%r1332, %r29, -1;
	mul.wide.u32 	%rd486, %r1332, 4;
	add.s64 	%rd487, %rd3, %rd486;
	ld.local.u32 	%r1333, [%rd487];
	add.s32 	%r1334, %r1333, 1;
	st.local.u32 	[%rd487], %r1334;
$L__BB0_403:
	setp.lt.s32 	%p214, %r30, 1;
	@%p214 bra 	$L__BB0_405;
	add.s32 	%r1335, %r30, -1;
	mul.wide.u32 	%rd488, %r1335, 4;
	add.s64 	%rd489, %rd3, %rd488;
	ld.local.u32 	%r1336, [%rd489];
	add.s32 	%r1337, %r1336, 1;
	st.local.u32 	[%rd489], %r1337;
$L__BB0_405:
	setp.lt.s32 	%p215, %r37, 1;
	@%p215 bra 	$L__BB0_407;
	add.s32 	%r1338, %r37, -1;
	mul.wide.u32 	%rd490, %r1338, 4;
	add.s64 	%rd491, %rd3, %rd490;
	ld.local.u32 	%r1339, [%rd491];
	add.s32 	%r1340, %r1339, 1;
	st.local.u32 	[%rd491], %r1340;
$L__BB0_407:
	setp.lt.s32 	%p216, %r38, 1;
	@%p216 bra 	$L__BB0_409;
	add.s32 	%r1341, %r38, -1;
	mul.wide.u32 	%rd492, %r1341, 4;
	add.s64 	%rd493, %rd3, %rd492;
	ld.local.u32 	%r1342, [%rd493];
	add.s32 	%r1343, %r1342, 1;
	st.local.u32 	[%rd493], %r1343;
$L__BB0_409:
	setp.lt.s32 	%p217, %r39, 1;
	@%p217 bra 	$L__BB0_411;
	add.s32 	%r1344, %r39, -1;
	mul.wide.u32 	%rd494, %r1344, 4;
	add.s64 	%rd495, %rd3, %rd494;
	ld.local.u32 	%r1345, [%rd495];
	add.s32 	%r1346, %r1345, 1;
	st.local.u32 	[%rd495], %r1346;
$L__BB0_411:
	setp.lt.s32 	%p218, %r46, 1;
	@%p218 bra 	$L__BB0_413;
	add.s32 	%r1347, %r46, -1;
	mul.wide.u32 	%rd496, %r1347, 4;
	add.s64 	%rd497, %rd3, %rd496;
	ld.local.u32 	%r1348, [%rd497];
	add.s32 	%r1349, %r1348, 1;
	st.local.u32 	[%rd497], %r1349;
$L__BB0_413:
	setp.lt.s32 	%p219, %r47, 1;
	@%p219 bra 	$L__BB0_415;
	add.s32 	%r1350, %r47, -1;
	mul.wide.u32 	%rd498, %r1350, 4;
	add.s64 	%rd499, %rd3, %rd498;
	ld.local.u32 	%r1351, [%rd499];
	add.s32 	%r1352, %r1351, 1;
	st.local.u32 	[%rd499], %r1352;
$L__BB0_415:
	setp.lt.s32 	%p220, %r48, 1;
	@%p220 bra 	$L__BB0_417;
	add.s32 	%r1353, %r48, -1;
	mul.wide.u32 	%rd500, %r1353, 4;
	add.s64 	%rd501, %rd3, %rd500;
	ld.local.u32 	%r1354, [%rd501];
	add.s32 	%r1355, %r1354, 1;
	st.local.u32 	[%rd501], %r1355;
$L__BB0_417:
	ld.local.u32 	%r1356, [%rd3];
	ld.local.u32 	%r1357, [%rd3+4];
	max.s32 	%r1359, %r1356, %r1357;
	ld.local.u32 	%r1360, [%rd3+8];
	max.s32 	%r1362, %r1359, %r1360;
	ld.local.u32 	%r1363, [%rd3+12];
	max.s32 	%r1365, %r1362, %r1363;
	ld.local.u32 	%r1366, [%rd3+16];
	max.s32 	%r1368, %r1365, %r1366;
	ld.local.u32 	%r1369, [%rd3+20];
	max.s32 	%r1371, %r1368, %r1369;
	ld.local.u32 	%r1372, [%rd3+24];
	max.s32 	%r1374, %r1371, %r1372;
	ld.local.u32 	%r1375, [%rd3+28];
	max.s32 	%r1377, %r1374, %r1375;
	ld.local.u32 	%r1378, [%rd3+32];
	max.s32 	%r1380, %r1377, %r1378;
	setp.gt.s32 	%p221, %r1380, 1;
	@%p221 bra 	$L__BB0_614;
	setp.lt.s32 	%p222, %r31, 1;
	mov.b32 	%r1381, 0;
	st.local.u32 	[%rd3], %r1381;
	st.local.u32 	[%rd3+4], %r1381;
	st.local.u32 	[%rd3+8], %r1381;
	st.local.u32 	[%rd3+12], %r1381;
	st.local.u32 	[%rd3+16], %r1381;
	st.local.u32 	[%rd3+20], %r1381;
	st.local.u32 	[%rd3+24], %r1381;
	st.local.u32 	[%rd3+28], %r1381;
	st.local.u32 	[%rd3+32], %r1381;
	@%p222 bra 	$L__BB0_420;
	add.s32 	%r1382, %r31, -1;
	mul.wide.u32 	%rd502, %r1382, 4;
	add.s64 	%rd503, %rd3, %rd502;
	ld.local.u32 	%r1383, [%rd503];
	add.s32 	%r1384, %r1383, 1;
	st.local.u32 	[%rd503], %r1384;
$L__BB0_420:
	setp.lt.s32 	%p223, %r32, 1;
	@%p223 bra 	$L__BB0_422;
	add.s32 	%r1385, %r32, -1;
	mul.wide.u32 	%rd504, %r1385, 4;
	add.s64 	%rd505, %rd3, %rd504;
	ld.local.u32 	%r1386, [%rd505];
	add.s32 	%r1387, %r1386, 1;
	st.local.u32 	[%rd505], %r1387;
$L__BB0_422:
	setp.lt.s32 	%p224, %r33, 1;
	@%p224 bra 	$L__BB0_424;
	add.s32 	%r1388, %r33, -1;
	mul.wide.u32 	%rd506, %r1388, 4;
	add.s64 	%rd507, %rd3, %rd506;
	ld.local.u32 	%r1389, [%rd507];
	add.s32 	%r1390, %r1389, 1;
	st.local.u32 	[%rd507], %r1390;
$L__BB0_424:
	setp.lt.s32 	%p225, %r40, 1;
	@%p225 bra 	$L__BB0_426;
	add.s32 	%r1391, %r40, -1;
	mul.wide.u32 	%rd508, %r1391, 4;
	add.s64 	%rd509, %rd3, %rd508;
	ld.local.u32 	%r1392, [%rd509];
	add.s32 	%r1393, %r1392, 1;
	st.local.u32 	[%rd509], %r1393;
$L__BB0_426:
	setp.lt.s32 	%p226, %r41, 1;
	@%p226 bra 	$L__BB0_428;
	add.s32 	%r1394, %r41, -1;
	mul.wide.u32 	%rd510, %r1394, 4;
	add.s64 	%rd511, %rd3, %rd510;
	ld.local.u32 	%r1395, [%rd511];
	add.s32 	%r1396, %r1395, 1;
	st.local.u32 	[%rd511], %r1396;
$L__BB0_428:
	setp.lt.s32 	%p227, %r42, 1;
	@%p227 bra 	$L__BB0_430;
	add.s32 	%r1397, %r42, -1;
	mul.wide.u32 	%rd512, %r1397, 4;
	add.s64 	%rd513, %rd3, %rd512;
	ld.local.u32 	%r1398, [%rd513];
	add.s32 	%r1399, %r1398, 1;
	st.local.u32 	[%rd513], %r1399;
$L__BB0_430:
	setp.lt.s32 	%p228, %r49, 1;
	@%p228 bra 	$L__BB0_432;
	add.s32 	%r1400, %r49, -1;
	mul.wide.u32 	%rd514, %r1400, 4;
	add.s64 	%rd515, %rd3, %rd514;
	ld.local.u32 	%r1401, [%rd515];
	add.s32 	%r1402, %r1401, 1;
	st.local.u32 	[%rd515], %r1402;
$L__BB0_432:
	setp.lt.s32 	%p229, %r50, 1;
	@%p229 bra 	$L__BB0_434;
	add.s32 	%r1403, %r50, -1;
	mul.wide.u32 	%rd516, %r1403, 4;
	add.s64 	%rd517, %rd3, %rd516;
	ld.local.u32 	%r1404, [%rd517];
	add.s32 	%r1405, %r1404, 1;
	st.local.u32 	[%rd517], %r1405;
$L__BB0_434:
	setp.lt.s32 	%p230, %r51, 1;
	@%p230 bra 	$L__BB0_436;
	add.s32 	%r1406, %r51, -1;
	mul.wide.u32 	%rd518, %r1406, 4;
	add.s64 	%rd519, %rd3, %rd518;
	ld.local.u32 	%r1407, [%rd519];
	add.s32 	%r1408, %r1407, 1;
	st.local.u32 	[%rd519], %r1408;
$L__BB0_436:
	ld.local.u32 	%r1409, [%rd3];
	ld.local.u32 	%r1410, [%rd3+4];
	max.s32 	%r1412, %r1409, %r1410;
	ld.local.u32 	%r1413, [%rd3+8];
	max.s32 	%r1415, %r1412, %r1413;
	ld.local.u32 	%r1416, [%rd3+12];
	max.s32 	%r1418, %r1415, %r1416;
	ld.local.u32 	%r1419, [%rd3+16];
	max.s32 	%r1421, %r1418, %r1419;
	ld.local.u32 	%r1422, [%rd3+20];
	max.s32 	%r1424, %r1421, %r1422;
	ld.local.u32 	%r1425, [%rd3+24];
	max.s32 	%r1427, %r1424, %r1425;
	ld.local.u32 	%r1428, [%rd3+28];
	max.s32 	%r1430, %r1427, %r1428;
	ld.local.u32 	%r1431, [%rd3+32];
	max.s32 	%r1433, %r1430, %r1431;
	setp.gt.s32 	%p231, %r1433, 1;
	@%p231 bra 	$L__BB0_614;
	setp.lt.s32 	%p232, %r34, 1;
	mov.b32 	%r1434, 0;
	st.local.u32 	[%rd3], %r1434;
	st.local.u32 	[%rd3+4], %r1434;
	st.local.u32 	[%rd3+8], %r1434;
	st.local.u32 	[%rd3+12], %r1434;
	st.local.u32 	[%rd3+16], %r1434;
	st.local.u32 	[%rd3+20], %r1434;
	st.local.u32 	[%rd3+24], %r1434;
	st.local.u32 	[%rd3+28], %r1434;
	st.local.u32 	[%rd3+32], %r1434;
	@%p232 bra 	$L__BB0_439;
	add.s32 	%r1435, %r34, -1;
	mul.wide.u32 	%rd520, %r1435, 4;
	add.s64 	%rd521, %rd3, %rd520;
	ld.local.u32 	%r1436, [%rd521];
	add.s32 	%r1437, %r1436, 1;
	st.local.u32 	[%rd521], %r1437;
$L__BB0_439:
	setp.lt.s32 	%p233, %r35, 1;
	@%p233 bra 	$L__BB0_441;
	add.s32 	%r1438, %r35, -1;
	mul.wide.u32 	%rd522, %r1438, 4;
	add.s64 	%rd523, %rd3, %rd522;
	ld.local.u32 	%r1439, [%rd523];
	add.s32 	%r1440, %r1439, 1;
	st.local.u32 	[%rd523], %r1440;
$L__BB0_441:
	setp.lt.s32 	%p234, %r36, 1;
	@%p234 bra 	$L__BB0_443;
	add.s32 	%r1441, %r36, -1;
	mul.wide.u32 	%rd524, %r1441, 4;
	add.s64 	%rd525, %rd3, %rd524;
	ld.local.u32 	%r1442, [%rd525];
	add.s32 	%r1443, %r1442, 1;
	st.local.u32 	[%rd525], %r1443;
$L__BB0_443:
	setp.lt.s32 	%p235, %r43, 1;
	@%p235 bra 	$L__BB0_445;
	add.s32 	%r1444, %r43, -1;
	mul.wide.u32 	%rd526, %r1444, 4;
	add.s64 	%rd527, %rd3, %rd526;
	ld.local.u32 	%r1445, [%rd527];
	add.s32 	%r1446, %r1445, 1;
	st.local.u32 	[%rd527], %r1446;
$L__BB0_445:
	setp.lt.s32 	%p236, %r44, 1;
	@%p236 bra 	$L__BB0_447;
	add.s32 	%r1447, %r44, -1;
	mul.wide.u32 	%rd528, %r1447, 4;
	add.s64 	%rd529, %rd3, %rd528;
	ld.local.u32 	%r1448, [%rd529];
	add.s32 	%r1449, %r1448, 1;
	st.local.u32 	[%rd529], %r1449;
$L__BB0_447:
	setp.lt.s32 	%p237, %r45, 1;
	@%p237 bra 	$L__BB0_449;
	add.s32 	%r1450, %r45, -1;
	mul.wide.u32 	%rd530, %r1450, 4;
	add.s64 	%rd531, %rd3, %rd530;
	ld.local.u32 	%r1451, [%rd531];
	add.s32 	%r1452, %r1451, 1;
	st.local.u32 	[%rd531], %r1452;
$L__BB0_449:
	setp.lt.s32 	%p238, %r52, 1;
	@%p238 bra 	$L__BB0_451;
	add.s32 	%r1453, %r52, -1;
	mul.wide.u32 	%rd532, %r1453, 4;
	add.s64 	%rd533, %rd3, %rd532;
	ld.local.u32 	%r1454, [%rd533];
	add.s32 	%r1455, %r1454, 1;
	st.local.u32 	[%rd533], %r1455;
$L__BB0_451:
	setp.lt.s32 	%p239, %r53, 1;
	@%p239 bra 	$L__BB0_453;
	add.s32 	%r1456, %r53, -1;
	mul.wide.u32 	%rd534, %r1456, 4;
	add.s64 	%rd535, %rd3, %rd534;
	ld.local.u32 	%r1457, [%rd535];
	add.s32 	%r1458, %r1457, 1;
	st.local.u32 	[%rd535], %r1458;
$L__BB0_453:
	setp.lt.s32 	%p240, %r54, 1;
	@%p240 bra 	$L__BB0_455;
	add.s32 	%r1459, %r54, -1;
	mul.wide.u32 	%rd536, %r1459, 4;
	add.s64 	%rd537, %rd3, %rd536;
	ld.local.u32 	%r1460, [%rd537];
	add.s32 	%r1461, %r1460, 1;
	st.local.u32 	[%rd537], %r1461;
$L__BB0_455:
	ld.local.u32 	%r1462, [%rd3];
	ld.local.u32 	%r1463, [%rd3+4];
	max.s32 	%r1465, %r1462, %r1463;
	ld.local.u32 	%r1466, [%rd3+8];
	max.s32 	%r1468, %r1465, %r1466;
	ld.local.u32 	%r1469, [%rd3+12];
	max.s32 	%r1471, %r1468, %r1469;
	ld.local.u32 	%r1472, [%rd3+16];
	max.s32 	%r1474, %r1471, %r1472;
	ld.local.u32 	%r1475, [%rd3+20];
	max.s32 	%r1477, %r1474, %r1475;
	ld.local.u32 	%r1478, [%rd3+24];
	max.s32 	%r1480, %r1477, %r1478;
	ld.local.u32 	%r1481, [%rd3+28];
	max.s32 	%r1483, %r1480, %r1481;
	ld.local.u32 	%r1484, [%rd3+32];
	max.s32 	%r1486, %r1483, %r1484;
	setp.gt.s32 	%p241, %r1486, 1;
	@%p241 bra 	$L__BB0_614;
	setp.lt.s32 	%p242, %r55, 1;
	mov.b32 	%r1487, 0;
	st.local.u32 	[%rd3], %r1487;
	st.local.u32 	[%rd3+4], %r1487;
	st.local.u32 	[%rd3+8], %r1487;
	st.local.u32 	[%rd3+12], %r1487;
	st.local.u32 	[%rd3+16], %r1487;
	st.local.u32 	[%rd3+20], %r1487;
	st.local.u32 	[%rd3+24], %r1487;
	st.local.u32 	[%rd3+28], %r1487;
	st.local.u32 	[%rd3+32], %r1487;
	@%p242 bra 	$L__BB0_458;
	add.s32 	%r1488, %r55, -1;
	mul.wide.u32 	%rd538, %r1488, 4;
	add.s64 	%rd539, %rd3, %rd538;
	ld.local.u32 	%r1489, [%rd539];
	add.s32 	%r1490, %r1489, 1;
	st.local.u32 	[%rd539], %r1490;
$L__BB0_458:
	setp.lt.s32 	%p243, %r56, 1;
	@%p243 bra 	$L__BB0_460;
	add.s32 	%r1491, %r56, -1;
	mul.wide.u32 	%rd540, %r1491, 4;
	add.s64 	%rd541, %rd3, %rd540;
	ld.local.u32 	%r1492, [%rd541];
	add.s32 	%r1493, %r1492, 1;
	st.local.u32 	[%rd541], %r1493;
$L__BB0_460:
	setp.lt.s32 	%p244, %r57, 1;
	@%p244 bra 	$L__BB0_462;
	add.s32 	%r1494, %r57, -1;
	mul.wide.u32 	%rd542, %r1494, 4;
	add.s64 	%rd543, %rd3, %rd542;
	ld.local.u32 	%r1495, [%rd543];
	add.s32 	%r1496, %r1495, 1;
	st.local.u32 	[%rd543], %r1496;
$L__BB0_462:
	setp.lt.s32 	%p245, %r64, 1;
	@%p245 bra 	$L__BB0_464;
	add.s32 	%r1497, %r64, -1;
	mul.wide.u32 	%rd544, %r1497, 4;
	add.s64 	%rd545, %rd3, %rd544;
	ld.local.u32 	%r1498, [%rd545];
	add.s32 	%r1499, %r1498, 1;
	st.local.u32 	[%rd545], %r1499;
$L__BB0_464:
	setp.lt.s32 	%p246, %r65, 1;
	@%p246 bra 	$L__BB0_466;
	add.s32 	%r1500, %r65, -1;
	mul.wide.u32 	%rd546, %r1500, 4;
	add.s64 	%rd547, %rd3, %rd546;
	ld.local.u32 	%r1501, [%rd547];
	add.s32 	%r1502, %r1501, 1;
	st.local.u32 	[%rd547], %r1502;
$L__BB0_466:
	setp.lt.s32 	%p247, %r66, 1;
	@%p247 bra 	$L__BB0_468;
	add.s32 	%r1503, %r66, -1;
	mul.wide.u32 	%rd548, %r1503, 4;
	add.s64 	%rd549, %rd3, %rd548;
	ld.local.u32 	%r1504, [%rd549];
	add.s32 	%r1505, %r1504, 1;
	st.local.u32 	[%rd549], %r1505;
$L__BB0_468:
	setp.lt.s32 	%p248, %r73, 1;
	@%p248 bra 	$L__BB0_470;
	mul.wide.u32 	%rd550, %r73, 4;
	add.s64 	%rd551, %rd3, %rd550;
	ld.local.u32 	%r1506, [%rd551+-4];
	add.s32 	%r1507, %r1506, 1;
	st.local.u32 	[%rd551+-4], %r1507;
$L__BB0_470:
	setp.lt.s32 	%p249, %r74, 1;
	@%p249 bra 	$L__BB0_472;
	add.s32 	%r1508, %r74, -1;
	mul.wide.u32 	%rd552, %r1508, 4;
	add.s64 	%rd553, %rd3, %rd552;
	ld.local.u32 	%r1509, [%rd553];
	add.s32 	%r1510, %r1509, 1;
	st.local.u32 	[%rd553], %r1510;
$L__BB0_472:
	setp.lt.s32 	%p250, %r75, 1;
	@%p250 bra 	$L__BB0_474;
	add.s32 	%r1511, %r75, -1;
	mul.wide.u32 	%rd554, %r1511, 4;
	add.s64 	%rd555, %rd3, %rd554;
	ld.local.u32 	%r1512, [%rd555];
	add.s32 	%r1513, %r1512, 1;
	st.local.u32 	[%rd555], %r1513;
$L__BB0_474:
	ld.local.u32 	%r1514, [%rd3];
	ld.local.u32 	%r1515, [%rd3+4];
	max.s32 	%r1517, %r1514, %r1515;
	ld.local.u32 	%r1518, [%rd3+8];
	max.s32 	%r1520, %r1517, %r1518;
	ld.local.u32 	%r1521, [%rd3+12];
	max.s32 	%r1523, %r1520, %r1521;
	ld.local.u32 	%r1524, [%rd3+16];
	max.s32 	%r1526, %r1523, %r1524;
	ld.local.u32 	%r1527, [%rd3+20];
	max.s32 	%r1529, %r1526, %r1527;
	ld.local.u32 	%r1530, [%rd3+24];
	max.s32 	%r1532, %r1529, %r1530;
	ld.local.u32 	%r1533, [%rd3+28];
	max.s32 	%r1535, %r1532, %r1533;
	ld.local.u32 	%r1536, [%rd3+32];
	max.s32 	%r1538, %r1535, %r1536;
	setp.gt.s32 	%p251, %r1538, 1;
	@%p251 bra 	$L__BB0_614;
	setp.lt.s32 	%p252, %r58, 1;
	mov.b32 	%r1539, 0;
	st.local.u32 	[%rd3], %r1539;
	st.local.u32 	[%rd3+4], %r1539;
	st.local.u32 	[%rd3+8], %r1539;
	st.local.u32 	[%rd3+12], %r1539;
	st.local.u32 	[%rd3+16], %r1539;
	st.local.u32 	[%rd3+20], %r1539;
	st.local.u32 	[%rd3+24], %r1539;
	st.local.u32 	[%rd3+28], %r1539;
	st.local.u32 	[%rd3+32], %r1539;
	@%p252 bra 	$L__BB0_477;
	add.s32 	%r1540, %r58, -1;
	mul.wide.u32 	%rd556, %r1540, 4;
	add.s64 	%rd557, %rd3, %rd556;
	ld.local.u32 	%r1541, [%rd557];
	add.s32 	%r1542, %r1541, 1;
	st.local.u32 	[%rd557], %r1542;
$L__BB0_477:
	setp.lt.s32 	%p253, %r59, 1;
	@%p253 bra 	$L__BB0_479;
	add.s32 	%r1543, %r59, -1;
	mul.wide.u32 	%rd558, %r1543, 4;
	add.s64 	%rd559, %rd3, %rd558;
	ld.local.u32 	%r1544, [%rd559];
	add.s32 	%r1545, %r1544, 1;
	st.local.u32 	[%rd559], %r1545;
$L__BB0_479:
	setp.lt.s32 	%p254, %r60, 1;
	@%p254 bra 	$L__BB0_481;
	add.s32 	%r1546, %r60, -1;
	mul.wide.u32 	%rd560, %r1546, 4;
	add.s64 	%rd561, %rd3, %rd560;
	ld.local.u32 	%r1547, [%rd561];
	add.s32 	%r1548, %r1547, 1;
	st.local.u32 	[%rd561], %r1548;
$L__BB0_481:
	setp.lt.s32 	%p255, %r67, 1;
	@%p255 bra 	$L__BB0_483;
	add.s32 	%r1549, %r67, -1;
	mul.wide.u32 	%rd562, %r1549, 4;
	add.s64 	%rd563, %rd3, %rd562;
	ld.local.u32 	%r1550, [%rd563];
	add.s32 	%r1551, %r1550, 1;
	st.local.u32 	[%rd563], %r1551;
$L__BB0_483:
	setp.lt.s32 	%p256, %r68, 1;
	@%p256 bra 	$L__BB0_485;
	add.s32 	%r1552, %r68, -1;
	mul.wide.u32 	%rd564, %r1552, 4;
	add.s64 	%rd565, %rd3, %rd564;
	ld.local.u32 	%r1553, [%rd565];
	add.s32 	%r1554, %r1553, 1;
	st.local.u32 	[%rd565], %r1554;
$L__BB0_485:
	setp.lt.s32 	%p257, %r69, 1;
	@%p257 bra 	$L__BB0_487;
	add.s32 	%r1555, %r69, -1;
	mul.wide.u32 	%rd566, %r1555, 4;
	add.s64 	%rd567, %rd3, %rd566;
	ld.local.u32 	%r1556, [%rd567];
	add.s32 	%r1557, %r1556, 1;
	st.local.u32 	[%rd567], %r1557;
$L__BB0_487:
	setp.lt.s32 	%p258, %r76, 1;
	@%p258 bra 	$L__BB0_489;
	add.s32 	%r1558, %r76, -1;
	mul.wide.u32 	%rd568, %r1558, 4;
	add.s64 	%rd569, %rd3, %rd568;
	ld.local.u32 	%r1559, [%rd569];
	add.s32 	%r1560, %r1559, 1;
	st.local.u32 	[%rd569], %r1560;
$L__BB0_489:
	setp.lt.s32 	%p259, %r77, 1;
	@%p259 bra 	$L__BB0_491;
	add.s32 	%r1561, %r77, -1;
	mul.wide.u32 	%rd570, %r1561, 4;
	add.s64 	%rd571, %rd3, %rd570;
	ld.local.u32 	%r1562, [%rd571];
	add.s32 	%r1563, %r1562, 1;
	st.local.u32 	[%rd571], %r1563;
$L__BB0_491:
	setp.lt.s32 	%p260, %r78, 1;
	@%p260 bra 	$L__BB0_493;
	add.s32 	%r1564, %r78, -1;
	mul.wide.u32 	%rd572, %r1564, 4;
	add.s64 	%rd573, %rd3, %rd572;
	ld.local.u32 	%r1565, [%rd573];
	add.s32 	%r1566, %r1565, 1;
	st.local.u32 	[%rd573], %r1566;
$L__BB0_493:
	ld.local.u32 	%r1567, [%rd3];
	ld.local.u32 	%r1568, [%rd3+4];
	max.s32 	%r1570, %r1567, %r1568;
	ld.local.u32 	%r1571, [%rd3+8];
	max.s32 	%r1573, %r1570, %r1571;
	ld.local.u32 	%r1574, [%rd3+12];
	max.s32 	%r1576, %r1573, %r1574;
	ld.local.u32 	%r1577, [%rd3+16];
	max.s32 	%r1579, %r1576, %r1577;
	ld.local.u32 	%r1580, [%rd3+20];
	max.s32 	%r1582, %r1579, %r1580;
	ld.local.u32 	%r1583, [%rd3+24];
	max.s32 	%r1585, %r1582, %r1583;
	ld.local.u32 	%r1586, [%rd3+28];
	max.s32 	%r1588, %r1585, %r1586;
	ld.local.u32 	%r1589, [%rd3+32];
	max.s32 	%r1591, %r1588, %r1589;
	setp.gt.s32 	%p261, %r1591, 1;
	@%p261 bra 	$L__BB0_614;
	setp.lt.s32 	%p262, %r61, 1;
	mov.b32 	%r1592, 0;
	st.local.u32 	[%rd3], %r1592;
	st.local.u32 	[%rd3+4], %r1592;
	st.local.u32 	[%rd3+8], %r1592;
	st.local.u32 	[%rd3+12], %r1592;
	st.local.u32 	[%rd3+16], %r1592;
	st.local.u32 	[%rd3+20], %r1592;
	st.local.u32 	[%rd3+24], %r1592;
	st.local.u32 	[%rd3+28], %r1592;
	st.local.u32 	[%rd3+32], %r1592;
	@%p262 bra 	$L__BB0_496;
	add.s32 	%r1593, %r61, -1;
	mul.wide.u32 	%rd574, %r1593, 4;
	add.s64 	%rd575, %rd3, %rd574;
	ld.local.u32 	%r1594, [%rd575];
	add.s32 	%r1595, %r1594, 1;
	st.local.u32 	[%rd575], %r1595;
$L__BB0_496:
	setp.lt.s32 	%p263, %r62, 1;
	@%p263 bra 	$L__BB0_498;
	add.s32 	%r1596, %r62, -1;
	mul.wide.u32 	%rd576, %r1596, 4;
	add.s64 	%rd577, %rd3, %rd576;
	ld.local.u32 	%r1597, [%rd577];
	add.s32 	%r1598, %r1597, 1;
	st.local.u32 	[%rd577], %r1598;
$L__BB0_498:
	setp.lt.s32 	%p264, %r63, 1;
	@%p264 bra 	$L__BB0_500;
	add.s32 	%r1599, %r63, -1;
	mul.wide.u32 	%rd578, %r1599, 4;
	add.s64 	%rd579, %rd3, %rd578;
	ld.local.u32 	%r1600, [%rd579];
	add.s32 	%r1601, %r1600, 1;
	st.local.u32 	[%rd579], %r1601;
$L__BB0_500:
	setp.lt.s32 	%p265, %r70, 1;
	@%p265 bra 	$L__BB0_502;
	add.s32 	%r1602, %r70, -1;
	mul.wide.u32 	%rd580, %r1602, 4;
	add.s64 	%rd581, %rd3, %rd580;
	ld.local.u32 	%r1603, [%rd581];
	add.s32 	%r1604, %r1603, 1;
	st.local.u32 	[%rd581], %r1604;
$L__BB0_502:
	setp.lt.s32 	%p266, %r71, 1;
	@%p266 bra 	$L__BB0_504;
	add.s32 	%r1605, %r71, -1;
	mul.wide.u32 	%rd582, %r1605, 4;
	add.s64 	%rd583, %rd3, %rd582;
	ld.local.u32 	%r1606, [%rd583];
	add.s32 	%r1607, %r1606, 1;
	st.local.u32 	[%rd583], %r1607;
$L__BB0_504:
	setp.lt.s32 	%p267, %r72, 1;
	@%p267 bra 	$L__BB0_506;
	add.s32 	%r1608, %r72, -1;
	mul.wide.u32 	%rd584, %r1608, 4;
	add.s64 	%rd585, %rd3, %rd584;
	ld.local.u32 	%r1609, [%rd585];
	add.s32 	%r1610, %r1609, 1;
	st.local.u32 	[%rd585], %r1610;
$L__BB0_506:
	setp.lt.s32 	%p268, %r79, 1;
	@%p268 bra 	$L__BB0_508;
	add.s32 	%r1611, %r79, -1;
	mul.wide.u32 	%rd586, %r1611, 4;
	add.s64 	%rd587, %rd3, %rd586;
	ld.local.u32 	%r1612, [%rd587];
	add.s32 	%r1613, %r1612, 1;
	st.local.u32 	[%rd587], %r1613;
$L__BB0_508:
	setp.lt.s32 	%p269, %r80, 1;
	@%p269 bra 	$L__BB0_510;
	add.s32 	%r1614, %r80, -1;
	mul.wide.u32 	%rd588, %r1614, 4;
	add.s64 	%rd589, %rd3, %rd588;
	ld.local.u32 	%r1615, [%rd589];
	add.s32 	%r1616, %r1615, 1;
	st.local.u32 	[%rd589], %r1616;
$L__BB0_510:
	setp.lt.s32 	%p270, %r81, 1;
	@%p270 bra 	$L__BB0_512;
	add.s32 	%r1617, %r81, -1;
	mul.wide.u32 	%rd590, %r1617, 4;
	add.s64 	%rd591, %rd3, %rd590;
	ld.local.u32 	%r1618, [%rd591];
	add.s32 	%r1619, %r1618, 1;
	st.local.u32 	[%rd591], %r1619;
$L__BB0_512:
	ld.local.u32 	%r1620, [%rd3];
	ld.local.u32 	%r1621, [%rd3+4];
	max.s32 	%r1623, %r1620, %r1621;
	ld.local.u32 	%r1624, [%rd3+8];
	max.s32 	%r1626, %r1623, %r1624;
	ld.local.u32 	%r1627, [%rd3+12];
	max.s32 	%r1629, %r1626, %r1627;
	ld.local.u32 	%r1630, [%rd3+16];
	max.s32 	%r1632, %r1629, %r1630;
	ld.local.u32 	%r1633, [%rd3+20];
	max.s32 	%r1635, %r1632, %r1633;
	ld.local.u32 	%r1636, [%rd3+24];
	max.s32 	%r1638, %r1635, %r1636;
	ld.local.u32 	%r1639, [%rd3+28];
	max.s32 	%r1641, %r1638, %r1639;
	ld.local.u32 	%r1642, [%rd3+32];
	max.s32 	%r1644, %r1641, %r1642;
	setp.gt.s32 	%p271, %r1644, 1;
	@%p271 bra 	$L__BB0_614;
	{ // callseq 0, 0
	.param .b64 param0;
	st.param.b64 	[param0], 3240;
	.param .b64 retval0;
	call.uni (retval0), 
	malloc, 
	(
	param0
	);
	ld.param.b64 	%rd593, [retval0];
	} // callseq 0
	mov.b64 	%rd594, 81;
	st.u64 	[%rd593+-8], %rd594;
	mov.b64 	%rd759, 0;
	bra.uni 	$L__BB0_515;
$L__BB0_514:
	mov.b32 	%r1647, -1;
	st.u32 	[%rd9+40], %r1647;
	mov.b32 	%r1648, 0;
	st.u32 	[%rd9+44], %r1648;
	st.u32 	[%rd9+48], %r1648;
	st.u32 	[%rd9+52], %r1648;
	st.u32 	[%rd9+56], %r1648;
	st.u32 	[%rd9+60], %r1648;
	st.u32 	[%rd9+64], %r1648;
	st.u32 	[%rd9+68], %r1648;
	st.u32 	[%rd9+72], %r1648;
	st.u32 	[%rd9+76], %r1648;
	st.u32 	[%rd9+80], %r1647;
	st.u32 	[%rd9+84], %r1648;
	st.u32 	[%rd9+88], %r1648;
	st.u32 	[%rd9+92], %r1648;
	st.u32 	[%rd9+96], %r1648;
	st.u32 	[%rd9+100], %r1648;
	st.u32 	[%rd9+104], %r1648;
	st.u32 	[%rd9+108], %r1648;
	st.u32 	[%rd9+112], %r1648;
	st.u32 	[%rd9+116], %r1648;
	st.u32 	[%rd9+120], %r1647;
	st.u32 	[%rd9+124], %r1648;
	st.u32 	[%rd9+128], %r1648;
	st.u32 	[%rd9+132], %r1648;
	st.u32 	[%rd9+136], %r1648;
	st.u32 	[%rd9+140], %r1648;
	st.u32 	[%rd9+144], %r1648;
	st.u32 	[%rd9+148], %r1648;
	st.u32 	[%rd9+152], %r1648;
	st.u32 	[%rd9+156], %r1648;
	add.s64 	%rd759, %rd759, 4;
$L__BB0_515:
	mad.lo.s64 	%rd9, %rd759, 40, %rd593;
	mov.b32 	%r1645, -1;
	st.u32 	[%rd9], %r1645;
	mov.b32 	%r1646, 0;
	st.u32 	[%rd9+4], %r1646;
	st.u32 	[%rd9+8], %r1646;
	st.u32 	[%rd9+12], %r1646;
	st.u32 	[%rd9+16], %r1646;
	st.u32 	[%rd9+20], %r1646;
	st.u32 	[%rd9+24], %r1646;
	st.u32 	[%rd9+28], %r1646;
	st.u32 	[%rd9+32], %r1646;
	st.u32 	[%rd9+36], %r1646;
	setp.ne.s64 	%p272, %rd759, 80;
	@%p272 bra 	$L__BB0_514;
	ld.param.u64 	%rd758, [_Z9runSolverPKiP13possibleBoard_param_1];
	ld.param.u64 	%rd756, [_Z9runSolverPKiP13possibleBoard_param_0];
	cvta.to.global.u64 	%rd595, %rd758;
	mov.u32 	%r1650, %tid.x;
	mul.lo.s32 	%r1651, %r1650, 9;
	mul.wide.u32 	%rd596, %r1651, 328;
	add.s64 	%rd10, %rd595, %rd596;
	mul.wide.u32 	%rd597, %r1650, 324;
	cvta.to.global.u64 	%rd598, %rd756;
	add.s64 	%rd599, %rd597, %rd598;
	add.s64 	%rd11, %rd599, 8;
	mul.wide.u32 	%rd600, %r1650, 2952;
	add.s64 	%rd601, %rd600, %rd595;
	add.s64 	%rd12, %rd601, 8;
	mov.b32 	%r2013, 0;
	mul.lo.s32 	%r1653, %r1650, 81;
	mov.u32 	%r2015, %r2013;
$L__BB0_517:
	ld.param.u64 	%rd757, [_Z9runSolverPKiP13possibleBoard_param_0];
	cvta.to.global.u64 	%rd602, %rd757;
	mul.wide.u32 	%rd603, %r1653, 4;
	add.s64 	%rd14, %rd602, %rd603;
	mul.wide.u32 	%rd604, %r2013, 4;
	add.s64 	%rd605, %rd14, %rd604;
	ld.global.u32 	%r1654, [%rd605];
	setp.ne.s32 	%p273, %r1654, 0;
	@%p273 bra 	$L__BB0_519;
	mul.wide.s32 	%rd606, %r2015, 4;
	add.s64 	%rd607, %rd763, %rd606;
	st.local.u32 	[%rd607], %r2013;
	add.s32 	%r2015, %r2015, 1;
$L__BB0_519:
	cvt.u64.u32 	%rd15, %r2013;
	mul.wide.u32 	%rd608, %r2013, 328;
	add.s64 	%rd760, %rd12, %rd608;
	mov.b32 	%r2016, 0;
	mov.u64 	%rd761, %rd11;
$L__BB0_520:
	ld.global.u32 	%r1656, [%rd761+-8];
	st.global.u32 	[%rd760+-8], %r1656;
	setp.eq.s32 	%p274, %r2016, 80;
	@%p274 bra 	$L__BB0_522;
	ld.global.u32 	%r1657, [%rd761+-4];
	st.global.u32 	[%rd760+-4], %r1657;
	ld.global.u32 	%r1658, [%rd761];
	st.global.u32 	[%rd760], %r1658;
	ld.global.u32 	%r1659, [%rd761+4];
	st.global.u32 	[%rd760+4], %r1659;
	add.s32 	%r2016, %r2016, 4;
	add.s64 	%rd761, %rd761, 16;
	add.s64 	%rd760, %rd760, 16;
	bra.uni 	$L__BB0_520;
$L__BB0_522:
	mad.lo.s64 	%rd609, %rd15, 328, %rd10;
	mov.b32 	%r1660, 0;
	st.global.u32 	[%rd609+324], %r1660;
	add.s32 	%r2013, %r2013, 1;
	setp.ne.s32 	%p275, %r2013, 81;
	@%p275 bra 	$L__BB0_517;
	add.s64 	%rd762, %rd593, 80;
	mov.b32 	%r2017, 0;
$L__BB0_524:
	mov.b32 	%r1662, 0;
	st.u32 	[%rd762+-80], %r1662;
	st.u32 	[%rd762+-76], %r1662;
	st.u32 	[%rd762+-72], %r1662;
	st.u32 	[%rd762+-68], %r1662;
	st.u32 	[%rd762+-64], %r1662;
	st.u32 	[%rd762+-60], %r1662;
	st.u32 	[%rd762+-56], %r1662;
	st.u32 	[%rd762+-52], %r1662;
	st.u32 	[%rd762+-48], %r1662;
	st.u32 	[%rd762+-44], %r1662;
	setp.eq.s32 	%p276, %r2017, 80;
	@%p276 bra 	$L__BB0_526;
	mov.b32 	%r1663, 0;
	st.u32 	[%rd762+-40], %r1663;
	st.u32 	[%rd762+-36], %r1663;
	st.u32 	[%rd762+-32], %r1663;
	st.u32 	[%rd762+-28], %r1663;
	st.u32 	[%rd762+-24], %r1663;
	st.u32 	[%rd762+-20], %r1663;
	st.u32 	[%rd762+-16], %r1663;
	st.u32 	[%rd762+-12], %r1663;
	st.u32 	[%rd762+-8], %r1663;
	st.u32 	[%rd762+-4], %r1663;
	st.u32 	[%rd762], %r1663;
	st.u32 	[%rd762+4], %r1663;
	st.u32 	[%rd762+8], %r1663;
	st.u32 	[%rd762+12], %r1663;
	st.u32 	[%rd762+16], %r1663;
	st.u32 	[%rd762+20], %r1663;
	st.u32 	[%rd762+24], %r1663;
	st.u32 	[%rd762+28], %r1663;
	st.u32 	[%rd762+32], %r1663;
	st.u32 	[%rd762+36], %r1663;
	st.u32 	[%rd762+40], %r1663;
	st.u32 	[%rd762+44], %r1663;
	st.u32 	[%rd762+48], %r1663;
	st.u32 	[%rd762+52], %r1663;
	st.u32 	[%rd762+56], %r1663;
	st.u32 	[%rd762+60], %r1663;
	st.u32 	[%rd762+64], %r1663;
	st.u32 	[%rd762+68], %r1663;
	st.u32 	[%rd762+72], %r1663;
	st.u32 	[%rd762+76], %r1663;
	add.s32 	%r2017, %r2017, 4;
	add.s64 	%rd762, %rd762, 160;
	bra.uni 	$L__BB0_524;
$L__BB0_526:
	mov.b32 	%r2020, 0;
	st.local.u32 	[%rd1], %r2020;
	st.local.u32 	[%rd1+4], %r2020;
	st.local.u32 	[%rd1+8], %r2020;
	st.local.u32 	[%rd1+12], %r2020;
	st.local.u32 	[%rd1+16], %r2020;
	st.local.u32 	[%rd1+20], %r2020;
	st.local.u32 	[%rd1+24], %r2020;
	st.local.u32 	[%rd1+28], %r2020;
	st.local.u32 	[%rd1+32], %r2020;
	st.local.u32 	[%rd2], %r2020;
	st.local.u32 	[%rd2+4], %r2020;
	st.local.u32 	[%rd2+8], %r2020;
	st.local.u32 	[%rd2+12], %r2020;
	st.local.u32 	[%rd2+16], %r2020;
	st.local.u32 	[%rd2+20], %r2020;
	st.local.u32 	[%rd2+24], %r2020;
	st.local.u32 	[%rd2+28], %r2020;
	st.local.u32 	[%rd2+32], %r2020;
	st.local.u32 	[%rd3], %r2020;
	st.local.u32 	[%rd3+4], %r2020;
	st.local.u32 	[%rd3+8], %r2020;
	st.local.u32 	[%rd3+12], %r2020;
	st.local.u32 	[%rd3+16], %r2020;
	st.local.u32 	[%rd3+20], %r2020;
	st.local.u32 	[%rd3+24], %r2020;
	st.local.u32 	[%rd3+28], %r2020;
	st.local.u32 	[%rd3+32], %r2020;
	setp.lt.s32 	%p277, %r2015, 1;
	@%p277 bra 	$L__BB0_585;
	neg.s32 	%r2018, %r2015;
	mov.b32 	%r2020, 0;
$L__BB0_528:
	ld.local.u32 	%r1666, [%rd763];
	mul.hi.s32 	%r1667, %r1666, 954437177;
	shr.u32 	%r1668, %r1667, 31;
	shr.s32 	%r1669, %r1667, 1;
	add.s32 	%r1670, %r1669, %r1668;
	mul.lo.s32 	%r1671, %r1670, 9;
	sub.s32 	%r95, %r1666, %r1671;
	mul.wide.s32 	%rd610, %r1671, 4;
	add.s64 	%rd25, %rd14, %rd610;
	ld.global.u32 	%r96, [%rd25];
	setp.lt.s32 	%p278, %r96, 1;
	@%p278 bra 	$L__BB0_530;
	add.s32 	%r1672, %r96, -1;
	mul.wide.u32 	%rd611, %r1672, 4;
	add.s64 	%rd612, %rd1, %rd611;
	ld.local.u32 	%r1673, [%rd612];
	add.s32 	%r1674, %r1673, 1;
	st.local.u32 	[%rd612], %r1674;
$L__BB0_530:
	ld.global.u32 	%r97, [%rd25+4];
	setp.lt.s32 	%p279, %r97, 1;
	@%p279 bra 	$L__BB0_532;
	add.s32 	%r1675, %r97, -1;
	mul.wide.u32 	%rd613, %r1675, 4;
	add.s64 	%rd614, %rd1, %rd613;
	ld.local.u32 	%r1676, [%rd614];
	add.s32 	%r1677, %r1676, 1;
	st.local.u32 	[%rd614], %r1677;
$L__BB0_532:
	ld.global.u32 	%r98, [%rd25+8];
	setp.lt.s32 	%p280, %r98, 1;
	@%p280 bra 	$L__BB0_534;
	add.s32 	%r1678, %r98, -1;
	mul.wide.u32 	%rd615, %r1678, 4;
	add.s64 	%rd616, %rd1, %rd615;
	ld.local.u32 	%r1679, [%rd616];
	add.s32 	%r1680, %r1679, 1;
	st.local.u32 	[%rd616], %r1680;
$L__BB0_534:
	ld.global.u32 	%r99, [%rd25+12];
	setp.lt.s32 	%p281, %r99, 1;
	@%p281 bra 	$L__BB0_536;
	add.s32 	%r1681, %r99, -1;
	mul.wide.u32 	%rd617, %r1681, 4;
	add.s64 	%rd618, %rd1, %rd617;
	ld.local.u32 	%r1682, [%rd618];
	add.s32 	%r1683, %r1682, 1;
	st.local.u32 	[%rd618], %r1683;
$L__BB0_536:
	ld.global.u32 	%r100, [%rd25+16];
	setp.lt.s32 	%p282, %r100, 1;
	@%p282 bra 	$L__BB0_538;
	add.s32 	%r1684, %r100, -1;
	mul.wide.u32 	%rd619, %r1684, 4;
	add.s64 	%rd620, %rd1, %rd619;
	ld.local.u32 	%r1685, [%rd620];
	add.s32 	%r1686, %r1685, 1;
	st.local.u32 	[%rd620], %r1686;
$L__BB0_538:
	ld.global.u32 	%r101, [%rd25+20];
	setp.lt.s32 	%p283, %r101, 1;
	@%p283 bra 	$L__BB0_540;
	add.s32 	%r1687, %r101, -1;
	mul.wide.u32 	%rd621, %r1687, 4;
	add.s64 	%rd622, %rd1, %rd621;
	ld.local.u32 	%r1688, [%rd622];
	add.s32 	%r1689, %r1688, 1;
	st.local.u32 	[%rd622], %r1689;
$L__BB0_540:
	ld.global.u32 	%r102, [%rd25+24];
	setp.lt.s32 	%p284, %r102, 1;
	@%p284 bra 	$L__BB0_542;
	add.s32 	%r1690, %r102, -1;
	mul.wide.u32 	%rd623, %r1690, 4;
	add.s64 	%rd624, %rd1, %rd623;
	ld.local.u32 	%r1691, [%rd624];
	add.s32 	%r1692, %r1691, 1;
	st.local.u32 	[%rd624], %r1692;
$L__BB0_542:
	ld.global.u32 	%r103, [%rd25+28];
	setp.lt.s32 	%p285, %r103, 1;
	@%p285 bra 	$L__BB0_544;
	add.s32 	%r1693, %r103, -1;
	mul.wide.u32 	%rd625, %r1693, 4;
	add.s64 	%rd626, %rd1, %rd625;
	ld.local.u32 	%r1694, [%rd626];
	add.s32 	%r1695, %r1694, 1;
	st.local.u32 	[%rd626], %r1695;
$L__BB0_544:
	ld.global.u32 	%r104, [%rd25+32];
	setp.lt.s32 	%p286, %r104, 1;
	@%p286 bra 	$L__BB0_546;
	add.s32 	%r1696, %r104, -1;
	mul.wide.u32 	%rd627, %r1696, 4;
	add.s64 	%rd628, %rd1, %rd627;
	ld.local.u32 	%r1697, [%rd628];
	add.s32 	%r1698, %r1697, 1;
	st.local.u32 	[%rd628], %r1698;
$L__BB0_546:
	mul.wide.s32 	%rd629, %r95, 4;
	add.s64 	%rd630, %rd14, %rd629;
	ld.global.u32 	%r105, [%rd630];
	setp.lt.s32 	%p287, %r105, 1;
	@%p287 bra 	$L__BB0_548;
	add.s32 	%r1699, %r105, -1;
	mul.wide.u32 	%rd631, %r1699, 4;
	add.s64 	%rd632, %rd2, %rd631;
	ld.local.u32 	%r1700, [%rd632];
	add.s32 	%r1701, %r1700, 1;
	st.local.u32 	[%rd632], %r1701;
$L__BB0_548:
	add.s32 	%r1702, %r95, 9;
	mul.wide.u32 	%rd633, %r1702, 4;
	add.s64 	%rd634, %rd14, %rd633;
	ld.global.u32 	%r106, [%rd634];
	setp.lt.s32 	%p288, %r106, 1;
	@%p288 bra 	$L__BB0_550;
	add.s32 	%r1703, %r106, -1;
	mul.wide.u32 	%rd635, %r1703, 4;
	add.s64 	%rd636, %rd2, %rd635;
	ld.local.u32 	%r1704, [%rd636];
	add.s32 	%r1705, %r1704, 1;
	st.local.u32 	[%rd636], %r1705;
$L__BB0_550:
	add.s32 	%r1706, %r95, 18;
	mul.wide.u32 	%rd637, %r1706, 4;
	add.s64 	%rd638, %rd14, %rd637;
	ld.global.u32 	%r107, [%rd638];
	setp.lt.s32 	%p289, %r107, 1;
	@%p289 bra 	$L__BB0_552;
	add.s32 	%r1707, %r107, -1;
	mul.wide.u32 	%rd639, %r1707, 4;
	add.s64 	%rd640, %rd2, %rd639;
	ld.local.u32 	%r1708, [%rd640];
	add.s32 	%r1709, %r1708, 1;
	st.local.u32 	[%rd640], %r1709;
$L__BB0_552:
	add.s32 	%r1710, %r95, 27;
	mul.wide.u32 	%rd641, %r1710, 4;
	add.s64 	%rd642, %rd14, %rd641;
	ld.global.u32 	%r108, [%rd642];
	setp.lt.s32 	%p290, %r108, 1;
	@%p290 bra 	$L__BB0_554;
	add.s32 	%r1711, %r108, -1;
	mul.wide.u32 	%rd643, %r1711, 4;
	add.s64 	%rd644, %rd2, %rd643;
	ld.local.u32 	%r1712, [%rd644];
	add.s32 	%r1713, %r1712, 1;
	st.local.u32 	[%rd644], %r1713;
$L__BB0_554:
	add.s32 	%r1714, %r95, 36;
	mul.wide.u32 	%rd645, %r1714, 4;
	add.s64 	%rd646, %rd14, %rd645;
	ld.global.u32 	%r109, [%rd646];
	setp.lt.s32 	%p291, %r109, 1;
	@%p291 bra 	$L__BB0_556;
	add.s32 	%r1715, %r109, -1;
	mul.wide.u32 	%rd647, %r1715, 4;
	add.s64 	%rd648, %rd2, %rd647;
	ld.local.u32 	%r1716, [%rd648];
	add.s32 	%r1717, %r1716, 1;
	st.local.u32 	[%rd648], %r1717;
$L__BB0_556:
	add.s32 	%r1718, %r95, 45;
	mul.wide.u32 	%rd649, %r1718, 4;
	add.s64 	%rd650, %rd14, %rd649;
	ld.global.u32 	%r110, [%rd650];
	setp.lt.s32 	%p292, %r110, 1;
	@%p292 bra 	$L__BB0_558;
	add.s32 	%r1719, %r110, -1;
	mul.wide.u32 	%rd651, %r1719, 4;
	add.s64 	%rd652, %rd2, %rd651;
	ld.local.u32 	%r1720, [%rd652];
	add.s32 	%r1721, %r1720, 1;
	st.local.u32 	[%rd652], %r1721;
$L__BB0_558:
	add.s32 	%r1722, %r95, 54;
	mul.wide.u32 	%rd653, %r1722, 4;
	add.s64 	%rd654, %rd14, %rd653;
	ld.global.u32 	%r111, [%rd654];
	setp.lt.s32 	%p293, %r111, 1;
	@%p293 bra 	$L__BB0_560;
	add.s32 	%r1723, %r111, -1;
	mul.wide.u32 	%rd655, %r1723, 4;
	add.s64 	%rd656, %rd2, %rd655;
	ld.local.u32 	%r1724, [%rd656];
	add.s32 	%r1725, %r1724, 1;
	st.local.u32 	[%rd656], %r1725;
$L__BB0_560:
	add.s32 	%r1726, %r95, 63;
	mul.wide.u32 	%rd657, %r1726, 4;
	add.s64 	%rd658, %rd14, %rd657;
	ld.global.u32 	%r112, [%rd658];
	setp.lt.s32 	%p294, %r112, 1;
	@%p294 bra 	$L__BB0_562;
	add.s32 	%r1727, %r112, -1;
	mul.wide.u32 	%rd659, %r1727, 4;
	add.s64 	%rd660, %rd2, %rd659;
	ld.local.u32 	%r1728, [%rd660];
	add.s32 	%r1729, %r1728, 1;
	st.local.u32 	[%rd660], %r1729;
$L__BB0_562:
	add.s32 	%r1730, %r95, 72;
	mul.wide.u32 	%rd661, %r1730, 4;
	add.s64 	%rd662, %rd14, %rd661;
	ld.global.u32 	%r113, [%rd662];
	setp.lt.s32 	%p295, %r113, 1;
	@%p295 bra 	$L__BB0_564;
	add.s32 	%r1731, %r113, -1;
	mul.wide.u32 	%rd663, %r1731, 4;
	add.s64 	%rd664, %rd2, %rd663;
	ld.local.u32 	%r1732, [%rd664];
	add.s32 	%r1733, %r1732, 1;
	st.local.u32 	[%rd664], %r1733;
$L__BB0_564:
	mul.hi.s32 	%r1734, %r1666, 1272582903;
	shr.u32 	%r1735, %r1734, 31;
	shr.s32 	%r1736, %r1734, 3;
	add.s32 	%r1737, %r1736, %r1735;
	cvt.u16.u32 	%rs1, %r95;
	mul.lo.s16 	%rs2, %rs1, 86;
	shr.u16 	%rs3, %rs2, 15;
	shr.u16 	%rs4, %rs2, 8;
	add.s16 	%rs5, %rs4, %rs3;
	mul.lo.s16 	%rs6, %rs5, 3;
	sub.s16 	%rs7, %rs6, %rs1;
	cvt.u32.u16 	%r1738, %rs7;
	cvt.s32.s8 	%r1739, %r1738;
	mad.lo.s32 	%r1740, %r1737, 27, %r95;
	add.s32 	%r1741, %r1740, %r1739;
	mul.wide.s32 	%rd665, %r1741, 4;
	add.s64 	%rd26, %rd14, %rd665;
	ld.global.u32 	%r114, [%rd26];
	setp.lt.s32 	%p296, %r114, 1;
	@%p296 bra 	$L__BB0_566;
	add.s32 	%r1742, %r114, -1;
	mul.wide.u32 	%rd666, %r1742, 4;
	add.s64 	%rd667, %rd3, %rd666;
	ld.local.u32 	%r1743, [%rd667];
	add.s32 	%r1744, %r1743, 1;
	st.local.u32 	[%rd667], %r1744;
$L__BB0_566:
	ld.global.u32 	%r115, [%rd26+4];
	setp.lt.s32 	%p297, %r115, 1;
	@%p297 bra 	$L__BB0_568;
	add.s32 	%r1745, %r115, -1;
	mul.wide.u32 	%rd668, %r1745, 4;
	add.s64 	%rd669, %rd3, %rd668;
	ld.local.u32 	%r1746, [%rd669];
	add.s32 	%r1747, %r1746, 1;
	st.local.u32 	[%rd669], %r1747;
$L__BB0_568:
	ld.global.u32 	%r116, [%rd26+8];
	setp.lt.s32 	%p298, %r116, 1;
	@%p298 bra 	$L__BB0_570;
	add.s32 	%r1748, %r116, -1;
	mul.wide.u32 	%rd670, %r1748, 4;
	add.s64 	%rd671, %rd3, %rd670;
	ld.local.u32 	%r1749, [%rd671];
	add.s32 	%r1750, %r1749, 1;
	st.local.u32 	[%rd671], %r1750;
$L__BB0_570:
	ld.global.u32 	%r117, [%rd26+36];
	setp.lt.s32 	%p299, %r117, 1;
	@%p299 bra 	$L__BB0_572;
	add.s32 	%r1751, %r117, -1;
	mul.wide.u32 	%rd672, %r1751, 4;
	add.s64 	%rd673, %rd3, %rd672;
	ld.local.u32 	%r1752, [%rd673];
	add.s32 	%r1753, %r1752, 1;
	st.local.u32 	[%rd673], %r1753;
$L__BB0_572:
	ld.global.u32 	%r118, [%rd26+40];
	setp.lt.s32 	%p300, %r118, 1;
	@%p300 bra 	$L__BB0_574;
	add.s32 	%r1754, %r118, -1;
	mul.wide.u32 	%rd674, %r1754, 4;
	add.s64 	%rd675, %rd3, %rd674;
	ld.local.u32 	%r1755, [%rd675];
	add.s32 	%r1756, %r1755, 1;
	st.local.u32 	[%rd675], %r1756;
$L__BB0_574:
	ld.global.u32 	%r119, [%rd26+44];
	setp.lt.s32 	%p301, %r119, 1;
	@%p301 bra 	$L__BB0_576;
	add.s32 	%r1757, %r119, -1;
	mul.wide.u32 	%rd676, %r1757, 4;
	add.s64 	%rd677, %rd3, %rd676;
	ld.local.u32 	%r1758, [%rd677];
	add.s32 	%r1759, %r1758, 1;
	st.local.u32 	[%rd677], %r1759;
$L__BB0_576:
	ld.global.u32 	%r120, [%rd26+72];
	setp.lt.s32 	%p302, %r120, 1;
	@%p302 bra 	$L__BB0_578;
	add.s32 	%r1760, %r120, -1;
	mul.wide.u32 	%rd678, %r1760, 4;
	add.s64 	%rd679, %rd3, %rd678;
	ld.local.u32 	%r1761, [%rd679];
	add.s32 	%r1762, %r1761, 1;
	st.local.u32 	[%rd679], %r1762;
$L__BB0_578:
	ld.global.u32 	%r121, [%rd26+76];
	setp.lt.s32 	%p303, %r121, 1;
	@%p303 bra 	$L__BB0_580;
	add.s32 	%r1763, %r121, -1;
	mul.wide.u32 	%rd680, %r1763, 4;
	add.s64 	%rd681, %rd3, %rd680;
	ld.local.u32 	%r1764, [%rd681];
	add.s32 	%r1765, %r1764, 1;
	st.local.u32 	[%rd681], %r1765;
$L__BB0_580:
	ld.global.u32 	%r122, [%rd26+80];
	setp.lt.s32 	%p304, %r122, 1;
	@%p304 bra 	$L__BB0_582;
	add.s32 	%r1766, %r122, -1;
	mul.wide.u32 	%rd682, %r1766, 4;
	add.s64 	%rd683, %rd3, %rd682;
	ld.local.u32 	%r1767, [%rd683];
	add.s32 	%r1768, %r1767, 1;
	st.local.u32 	[%rd683], %r1768;
$L__BB0_582:
	ld.local.u32 	%r1769, [%rd3];
	ld.local.u32 	%r1770, [%rd2];
	or.b32  	%r1772, %r1769, %r1770;
	ld.local.u32 	%r1773, [%rd1];
	or.b32  	%r1775, %r1772, %r1773;
	setp.eq.s32 	%p305, %r1775, 0;
	selp.u32 	%r123, 1, 0, %p305;
	ld.local.u32 	%r1776, [%rd3+4];
	ld.local.u32 	%r1777, [%rd2+4];
	or.b32  	%r1779, %r1776, %r1777;
	ld.local.u32 	%r1780, [%rd1+4];
	or.b32  	%r1782, %r1779, %r1780;
	setp.eq.s32 	%p1, %r1782, 0;
	selp.b32 	%r1783, 2, 1, %p305;
	selp.b32 	%r1784, %r1783, %r123, %p1;
	ld.local.u32 	%r1785, [%rd3+8];
	ld.local.u32 	%r1786, [%rd2+8];
	or.b32  	%r1788, %r1785, %r1786;
	ld.local.u32 	%r1789, [%rd1+8];
	or.b32  	%r1791, %r1788, %r1789;
	setp.eq.s32 	%p306, %r1791, 0;
	selp.u32 	%r124, 1, 0, %p306;
	add.s32 	%r1792, %r1784, %r124;
	ld.local.u32 	%r1793, [%rd3+12];
	ld.local.u32 	%r1794, [%rd2+12];
	or.b32  	%r1796, %r1793, %r1794;
	ld.local.u32 	%r1797, [%rd1+12];
	or.b32  	%r1799, %r1796, %r1797;
	setp.eq.s32 	%p307, %r1799, 0;
	selp.u32 	%r125, 1, 0, %p307;
	add.s32 	%r1800, %r1792, %r125;
	ld.local.u32 	%r1801, [%rd3+16];
	ld.local.u32 	%r1802, [%rd2+16];
	or.b32  	%r1804, %r1801, %r1802;
	ld.local.u32 	%r1805, [%rd1+16];
	or.b32  	%r1807, %r1804, %r1805;
	setp.eq.s32 	%p308, %r1807, 0;
	selp.u32 	%r126, 1, 0, %p308;
	add.s32 	%r1808, %r1800, %r126;
	ld.local.u32 	%r1809, [%rd3+20];
	ld.local.u32 	%r1810, [%rd2+20];
	or.b32  	%r1812, %r1809, %r1810;
	ld.local.u32 	%r1813, [%rd1+20];
	or.b32  	%r1815, %r1812, %r1813;
	setp.eq.s32 	%p309, %r1815, 0;
	selp.u32 	%r127, 1, 0, %p309;
	add.s32 	%r1816, %r1808, %r127;
	ld.local.u32 	%r1817, [%rd3+24];
	ld.local.u32 	%r1818, [%rd2+24];
	or.b32  	%r1820, %r1817, %r1818;
	ld.local.u32 	%r1821, [%rd1+24];
	or.b32  	%r1823, %r1820, %r1821;
	setp.eq.s32 	%p310, %r1823, 0;
	selp.u32 	%r128, 1, 0, %p310;
	add.s32 	%r1824, %r1816, %r128;
	ld.local.u32 	%r1825, [%rd3+28];
	ld.local.u32 	%r1826, [%rd2+28];
	or.b32  	%r1828, %r1825, %r1826;
	ld.local.u32 	%r1829, [%rd1+28];
	or.b32  	%r1831, %r1828, %r1829;
	setp.eq.s32 	%p311, %r1831, 0;
	selp.u32 	%r129, 1, 0, %p311;
	add.s32 	%r1832, %r1824, %r129;
	ld.local.u32 	%r1833, [%rd3+32];
	ld.local.u32 	%r1834, [%rd2+32];
	or.b32  	%r1836, %r1833, %r1834;
	ld.local.u32 	%r1837, [%rd1+32];
	or.b32  	%r1839, %r1836, %r1837;
	setp.eq.s32 	%p312, %r1839, 0;
	selp.u32 	%r130, 1, 0, %p312;
	or.b32  	%r1840, %r1832, %r130;
	setp.eq.s32 	%p313, %r1840, 0;
	@%p313 bra 	$L__BB0_584;
	selp.u32 	%r1841, 1, 0, %p1;
	mul.wide.s32 	%rd684, %r2020, 40;
	add.s64 	%rd685, %rd593, %rd684;
	st.u32 	[%rd685+4], %r123;
	st.u32 	[%rd685+8], %r1841;
	st.u32 	[%rd685+12], %r124;
	st.u32 	[%rd685+16], %r125;
	st.u32 	[%rd685+20], %r126;
	st.u32 	[%rd685+24], %r127;
	st.u32 	[%rd685+28], %r128;
	st.u32 	[%rd685+32], %r129;
	st.u32 	[%rd685+36], %r130;
	st.u32 	[%rd685], %r1666;
	add.s32 	%r2020, %r2020, 1;
$L__BB0_584:
	mov.b32 	%r1842, 0;
	st.local.u32 	[%rd1], %r1842;
	st.local.u32 	[%rd2], %r1842;
	st.local.u32 	[%rd3], %r1842;
	st.local.u32 	[%rd1+4], %r1842;
	st.local.u32 	[%rd2+4], %r1842;
	st.local.u32 	[%rd3+4], %r1842;
	st.local.u32 	[%rd1+8], %r1842;
	st.local.u32 	[%rd2+8], %r1842;
	st.local.u32 	[%rd3+8], %r1842;
	st.local.u32 	[%rd1+12], %r1842;
	st.local.u32 	[%rd2+12], %r1842;
	st.local.u32 	[%rd3+12], %r1842;
	st.local.u32 	[%rd1+16], %r1842;
	st.local.u32 	[%rd2+16], %r1842;
	st.local.u32 	[%rd3+16], %r1842;
	st.local.u32 	[%rd1+20], %r1842;
	st.local.u32 	[%rd2+20], %r1842;
	st.local.u32 	[%rd3+20], %r1842;
	st.local.u32 	[%rd1+24], %r1842;
	st.local.u32 	[%rd2+24], %r1842;
	st.local.u32 	[%rd3+24], %r1842;
	st.local.u32 	[%rd1+28], %r1842;
	st.local.u32 	[%rd2+28], %r1842;
	st.local.u32 	[%rd3+28], %r1842;
	st.local.u32 	[%rd1+32], %r1842;
	st.local.u32 	[%rd2+32], %r1842;
	st.local.u32 	[%rd3+32], %r1842;
	add.s32 	%r2018, %r2018, 1;
	setp.ne.s32 	%p314, %r2018, 0;
	add.s64 	%rd763, %rd763, 4;
	@%p314 bra 	$L__BB0_528;
$L__BB0_585:
	setp.lt.s32 	%p315, %r2020, 1;
	mov.b32 	%r2036, 11;
	mov.b32 	%r2035, -1;
	@%p315 bra 	$L__BB0_594;
	and.b32  	%r135, %r2020, 3;
	setp.lt.u32 	%p316, %r2020, 4;
	mov.b32 	%r2035, -1;
	mov.b32 	%r2036, 11;
	mov.b32 	%r2032, 0;
	@%p316 bra 	$L__BB0_589;
	and.b32  	%r2032, %r2020, 2147483644;
	add.s64 	%rd764, %rd593, 84;
	mov.b32 	%r2035, -1;
	mov.b32 	%r2036, 11;
	mov.b32 	%r2022, 0;
$L__BB0_588:
	.pragma "nounroll";
	ld.u32 	%r1852, [%rd764+-80];
	ld.u32 	%r1853, [%rd764+-76];
	add.s32 	%r1854, %r1853, %r1852;
	ld.u32 	%r1855, [%rd764+-72];
	add.s32 	%r1856, %r1855, %r1854;
	ld.u32 	%r1857, [%rd764+-68];
	add.s32 	%r1858, %r1857, %r1856;
	ld.u32 	%r1859, [%rd764+-64];
	add.s32 	%r1860, %r1859, %r1858;
	ld.u32 	%r1861, [%rd764+-60];
	add.s32 	%r1862, %r1861, %r1860;
	ld.u32 	%r1863, [%rd764+-56];
	add.s32 	%r1864, %r1863, %r1862;
	ld.u32 	%r1865, [%rd764+-52];
	add.s32 	%r1866, %r1865, %r1864;
	ld.u32 	%r1867, [%rd764+-48];
	add.s32 	%r1868, %r1867, %r1866;
	setp.lt.s32 	%p317, %r1868, %r2036;
	setp.gt.s32 	%p318, %r1868, 0;
	and.pred  	%p319, %p317, %p318;
	selp.b32 	%r1869, %r2022, %r2035, %p319;
	selp.b32 	%r1870, %r1868, %r2036, %p319;
	ld.u32 	%r1871, [%rd764+-40];
	ld.u32 	%r1872, [%rd764+-36];
	add.s32 	%r1873, %r1872, %r1871;
	ld.u32 	%r1874, [%rd764+-32];
	add.s32 	%r1875, %r1874, %r1873;
	ld.u32 	%r1876, [%rd764+-28];
	add.s32 	%r1877, %r1876, %r1875;
	ld.u32 	%r1878, [%rd764+-24];
	add.s32 	%r1879, %r1878, %r1877;
	ld.u32 	%r1880, [%rd764+-20];
	add.s32 	%r1881, %r1880, %r1879;
	ld.u32 	%r1882, [%rd764+-16];
	add.s32 	%r1883, %r1882, %r1881;
	ld.u32 	%r1884, [%rd764+-12];
	add.s32 	%r1885, %r1884, %r1883;
	ld.u32 	%r1886, [%rd764+-8];
	add.s32 	%r1887, %r1886, %r1885;
	setp.lt.s32 	%p320, %r1887, %r1870;
	setp.gt.s32 	%p321, %r1887, 0;
	and.pred  	%p322, %p320, %p321;
	add.s32 	%r1888, %r2022, 1;
	selp.b32 	%r1889, %r1888, %r1869, %p322;
	selp.b32 	%r1890, %r1887, %r1870, %p322;
	ld.u32 	%r1891, [%rd764];
	ld.u32 	%r1892, [%rd764+4];
	add.s32 	%r1893, %r1892, %r1891;
	ld.u32 	%r1894, [%rd764+8];
	add.s32 	%r1895, %r1894, %r1893;
	ld.u32 	%r1896, [%rd764+12];
	add.s32 	%r1897, %r1896, %r1895;
	ld.u32 	%r1898, [%rd764+16];
	add.s32 	%r1899, %r1898, %r1897;
	ld.u32 	%r1900, [%rd764+20];
	add.s32 	%r1901, %r1900, %r1899;
	ld.u32 	%r1902, [%rd764+24];
	add.s32 	%r1903, %r1902, %r1901;
	ld.u32 	%r1904, [%rd764+28];
	add.s32 	%r1905, %r1904, %r1903;
	ld.u32 	%r1906, [%rd764+32];
	add.s32 	%r1907, %r1906, %r1905;
	setp.lt.s32 	%p323, %r1907, %r1890;
	setp.gt.s32 	%p324, %r1907, 0;
	and.pred  	%p325, %p323, %p324;
	add.s32 	%r1908, %r2022, 2;
	selp.b32 	%r1909, %r1908, %r1889, %p325;
	selp.b32 	%r1910, %r1907, %r1890, %p325;
	ld.u32 	%r1911, [%rd764+40];
	ld.u32 	%r1912, [%rd764+44];
	add.s32 	%r1913, %r1912, %r1911;
	ld.u32 	%r1914, [%rd764+48];
	add.s32 	%r1915, %r1914, %r1913;
	ld.u32 	%r1916, [%rd764+52];
	add.s32 	%r1917, %r1916, %r1915;
	ld.u32 	%r1918, [%rd764+56];
	add.s32 	%r1919, %r1918, %r1917;
	ld.u32 	%r1920, [%rd764+60];
	add.s32 	%r1921, %r1920, %r1919;
	ld.u32 	%r1922, [%rd764+64];
	add.s32 	%r1923, %r1922, %r1921;
	ld.u32 	%r1924, [%rd764+68];
	add.s32 	%r1925, %r1924, %r1923;
	ld.u32 	%r1926, [%rd764+72];
	add.s32 	%r1927, %r1926, %r1925;
	setp.lt.s32 	%p326, %r1927, %r1910;
	setp.gt.s32 	%p327, %r1927, 0;
	and.pred  	%p328, %p326, %p327;
	add.s32 	%r1928, %r2022, 3;
	selp.b32 	%r2035, %r1928, %r1909, %p328;
	selp.b32 	%r2036, %r1927, %r1910, %p328;
	add.s64 	%rd764, %rd764, 160;
	add.s32 	%r2022, %r2022, 4;
	setp.ne.s32 	%p329, %r2022, %r2032;
	@%p329 bra 	$L__BB0_588;
$L__BB0_589:
	setp.eq.s32 	%p330, %r135, 0;
	@%p330 bra 	$L__BB0_594;
	setp.eq.s32 	%p331, %r135, 1;
	@%p331 bra 	$L__BB0_592;
	mul.wide.u32 	%rd686, %r2032, 40;
	add.s64 	%rd687, %rd593, %rd686;
	ld.u32 	%r1930, [%rd687+4];
	ld.u32 	%r1931, [%rd687+8];
	add.s32 	%r1932, %r1931, %r1930;
	ld.u32 	%r1933, [%rd687+12];
	add.s32 	%r1934, %r1933, %r1932;
	ld.u32 	%r1935, [%rd687+16];
	add.s32 	%r1936, %r1935, %r1934;
	ld.u32 	%r1937, [%rd687+20];
	add.s32 	%r1938, %r1937, %r1936;
	ld.u32 	%r1939, [%rd687+24];
	add.s32 	%r1940, %r1939, %r1938;
	ld.u32 	%r1941, [%rd687+28];
	add.s32 	%r1942, %r1941, %r1940;
	ld.u32 	%r1943, [%rd687+32];
	add.s32 	%r1944, %r1943, %r1942;
	ld.u32 	%r1945, [%rd687+36];
	add.s32 	%r1946, %r1945, %r1944;
	setp.lt.s32 	%p332, %r1946, %r2036;
	setp.gt.s32 	%p333, %r1946, 0;
	and.pred  	%p334, %p332, %p333;
	selp.b32 	%r1947, %r2032, %r2035, %p334;
	selp.b32 	%r1948, %r1946, %r2036, %p334;
	add.s32 	%r1949, %r2032, 1;
	ld.u32 	%r1950, [%rd687+44];
	ld.u32 	%r1951, [%rd687+48];
	add.s32 	%r1952, %r1951, %r1950;
	ld.u32 	%r1953, [%rd687+52];
	add.s32 	%r1954, %r1953, %r1952;
	ld.u32 	%r1955, [%rd687+56];
	add.s32 	%r1956, %r1955, %r1954;
	ld.u32 	%r1957, [%rd687+60];
	add.s32 	%r1958, %r1957, %r1956;
	ld.u32 	%r1959, [%rd687+64];
	add.s32 	%r1960, %r1959, %r1958;
	ld.u32 	%r1961, [%rd687+68];
	add.s32 	%r1962, %r1961, %r1960;
	ld.u32 	%r1963, [%rd687+72];
	add.s32 	%r1964, %r1963, %r1962;
	ld.u32 	%r1965, [%rd687+76];
	add.s32 	%r1966, %r1965, %r1964;
	setp.lt.s32 	%p335, %r1966, %r1948;
	setp.gt.s32 	%p336, %r1966, 0;
	and.pred  	%p337, %p335, %p336;
	selp.b32 	%r2035, %r1949, %r1947, %p337;
	selp.b32 	%r2036, %r1966, %r1948, %p337;
	add.s32 	%r2032, %r2032, 2;
$L__BB0_592:
	and.b32  	%r1967, %r2020, 1;
	setp.eq.b32 	%p338, %r1967, 1;
	not.pred 	%p339, %p338;
	@%p339 bra 	$L__BB0_594;
	mul.wide.u32 	%rd688, %r2032, 40;
	add.s64 	%rd689, %rd593, %rd688;
	ld.u32 	%r1968, [%rd689+4];
	ld.u32 	%r1969, [%rd689+8];
	add.s32 	%r1970, %r1969, %r1968;
	ld.u32 	%r1971, [%rd689+12];
	add.s32 	%r1972, %r1971, %r1970;
	ld.u32 	%r1973, [%rd689+16];
	add.s32 	%r1974, %r1973, %r1972;
	ld.u32 	%r1975, [%rd689+20];
	add.s32 	%r1976, %r1975, %r1974;
	ld.u32 	%r1977, [%rd689+24];
	add.s32 	%r1978, %r1977, %r1976;
	ld.u32 	%r1979, [%rd689+28];
	add.s32 	%r1980, %r1979, %r1978;
	ld.u32 	%r1981, [%rd689+32];
	add.s32 	%r1982, %r1981, %r1980;
	ld.u32 	%r1983, [%rd689+36];
	add.s32 	%r1984, %r1983, %r1982;
	setp.lt.s32 	%p340, %r1984, %r2036;
	setp.gt.s32 	%p341, %r1984, 0;
	and.pred  	%p342, %p340, %p341;
	selp.b32 	%r2035, %r2032, %r2035, %p342;
	selp.b32 	%r2036, %r1984, %r2036, %p342;
$L__BB0_594:
	setp.lt.s32 	%p343, %r2035, 0;
	@%p343 bra 	$L__BB0_613;
	mul.wide.u32 	%rd690, %r2035, 40;
	add.s64 	%rd691, %rd593, %rd690;
	add.s64 	%rd31, %rd691, 4;
	ld.u32 	%r1986, [%rd691+4];
	setp.ne.s32 	%p344, %r1986, 1;
	mov.b32 	%r2038, 0;
	@%p344 bra 	$L__BB0_597;
	st.global.u32 	[%rd10+324], %r2036;
	ld.u32 	%r1988, [%rd31+-4];
	mul.wide.s32 	%rd692, %r1988, 4;
	add.s64 	%rd693, %rd10, %rd692;
	mov.b32 	%r2038, 1;
	st.global.u32 	[%rd693], %r2038;
$L__BB0_597:
	ld.u32 	%r1989, [%rd31+4];
	setp.ne.s32 	%p345, %r1989, 1;
	@%p345 bra 	$L__BB0_599;
	mul.wide.u32 	%rd694, %r2038, 328;
	add.s64 	%rd695, %rd10, %rd694;
	add.s64 	%rd696, %rd695, 324;
	st.global.u32 	[%rd695+324], %r2036;
	ld.u32 	%r1990, [%rd31+-4];
	mul.wide.s32 	%rd697, %r1990, 4;
	add.s64 	%rd698, %rd696, %rd697;
	mov.b32 	%r1991, 2;
	st.global.u32 	[%rd698+-324], %r1991;
	add.s32 	%r2038, %r2038, 1;
$L__BB0_599:
	ld.u32 	%r1992, [%rd31+8];
	setp.ne.s32 	%p346, %r1992, 1;
	@%p346 bra 	$L__BB0_601;
	mul.wide.u32 	%rd699, %r2038, 328;
	add.s64 	%rd700, %rd10, %rd699;
	add.s64 	%rd701, %rd700, 324;
	st.global.u32 	[%rd700+324], %r2036;
	ld.u32 	%r1993, [%rd31+-4];
	mul.wide.s32 	%rd702, %r1993, 4;
	add.s64 	%rd703, %rd701, %rd702;
	mov.b32 	%r1994, 3;
	st.global.u32 	[%rd703+-324], %r1994;
	add.s32 	%r2038, %r2038, 1;
$L__BB0_601:
	ld.u32 	%r1995, [%rd31+12];
	setp.ne.s32 	%p347, %r1995, 1;
	@%p347 bra 	$L__BB0_603;
	mul.wide.u32 	%rd704, %r2038, 328;
	add.s64 	%rd705, %rd10, %rd704;
	add.s64 	%rd706, %rd705, 324;
	st.global.u32 	[%rd705+324], %r2036;
	ld.u32 	%r1996, [%rd31+-4];
	mul.wide.s32 	%rd707, %r1996, 4;
	add.s64 	%rd708, %rd706, %rd707;
	mov.b32 	%r1997, 4;
	st.global.u32 	[%rd708+-324], %r1997;
	add.s32 	%r2038, %r2038, 1;
$L__BB0_603:
	ld.u32 	%r1998, [%rd31+16];
	setp.ne.s32 	%p348, %r1998, 1;
	@%p348 bra 	$L__BB0_605;
	mul.wide.u32 	%rd709, %r2038, 328;
	add.s64 	%rd710, %rd10, %rd709;
	add.s64 	%rd711, %rd710, 324;
	st.global.u32 	[%rd710+324], %r2036;
	ld.u32 	%r1999, [%rd31+-4];
	mul.wide.s32 	%rd712, %r1999, 4;
	add.s64 	%rd713, %rd711, %rd712;
	mov.b32 	%r2000, 5;
	st.global.u32 	[%rd713+-324], %r2000;
	add.s32 	%r2038, %r2038, 1;
$L__BB0_605:
	ld.u32 	%r2001, [%rd31+20];
	setp.ne.s32 	%p349, %r2001, 1;
	@%p349 bra 	$L__BB0_607;
	mul.wide.u32 	%rd714, %r2038, 328;
	add.s64 	%rd715, %rd10, %rd714;
	add.s64 	%rd716, %rd715, 324;
	st.global.u32 	[%rd715+324], %r2036;
	ld.u32 	%r2002, [%rd31+-4];
	mul.wide.s32 	%rd717, %r2002, 4;
	add.s64 	%rd718, %rd716, %rd717;
	mov.b32 	%r2003, 6;
	st.global.u32 	[%rd718+-324], %r2003;
	add.s32 	%r2038, %r2038, 1;
$L__BB0_607:
	ld.u32 	%r2004, [%rd31+24];
	setp.ne.s32 	%p350, %r2004, 1;
	@%p350 bra 	$L__BB0_609;
	mul.wide.u32 	%rd719, %r2038, 328;
	add.s64 	%rd720, %rd10, %rd719;
	add.s64 	%rd721, %rd720, 324;
	st.global.u32 	[%rd720+324], %r2036;
	ld.u32 	%r2005, [%rd31+-4];
	mul.wide.s32 	%rd722, %r2005, 4;
	add.s64 	%rd723, %rd721, %rd722;
	mov.b32 	%r2006, 7;
	st.global.u32 	[%rd723+-324], %r2006;
	add.s32 	%r2038, %r2038, 1;
$L__BB0_609:
	ld.u32 	%r2007, [%rd31+28];
	setp.ne.s32 	%p351, %r2007, 1;
	@%p351 bra 	$L__BB0_611;
	mul.wide.u32 	%rd724, %r2038, 328;
	add.s64 	%rd725, %rd10, %rd724;
	add.s64 	%rd726, %rd725, 324;
	st.global.u32 	[%rd725+324], %r2036;
	ld.u32 	%r2008, [%rd31+-4];
	mul.wide.s32 	%rd727, %r2008, 4;
	add.s64 	%rd728, %rd726, %rd727;
	mov.b32 	%r2009, 8;
	st.global.u32 	[%rd728+-324], %r2009;
	add.s32 	%r2038, %r2038, 1;
$L__BB0_611:
	ld.u32 	%r2010, [%rd31+32];
	setp.ne.s32 	%p352, %r2010, 1;
	@%p352 bra 	$L__BB0_613;
	mul.wide.u32 	%rd729, %r2038, 328;
	add.s64 	%rd730, %rd10, %rd729;
	add.s64 	%rd731, %rd730, 324;
	st.global.u32 	[%rd730+324], %r2036;
	ld.u32 	%r2011, [%rd31+-4];
	mul.wide.s32 	%rd732, %r2011, 4;
	add.s64 	%rd733, %rd731, %rd732;
	mov.b32 	%r2012, 9;
	st.global.u32 	[%rd733+-324], %r2012;
$L__BB0_613:
	{ // callseq 1, 0
	.param .b64 param0;
	st.param.b64 	[param0], %rd593;
	call.uni 
	free, 
	(
	param0
	);
	} // callseq 1
$L__BB0_614:
	ret;

}
	// .globl	_Z9fillEmptyPKiS0_P8appeared
.visible .entry _Z9fillEmptyPKiS0_P8appeared(
	.param .u64 .ptr .align 1 _Z9fillEmptyPKiS0_P8appeared_param_0,
	.param .u64 .ptr .align 1 _Z9fillEmptyPKiS0_P8appeared_param_1,
	.param .u64 .ptr .align 1 _Z9fillEmptyPKiS0_P8appeared_param_2
)
{
	.reg .pred 	%p<28>;
	.reg .b16 	%rs<8>;
	.reg .b32 	%r<136>;
	.reg .b64 	%rd<92>;

	ld.param.u64 	%rd7, [_Z9fillEmptyPKiS0_P8appeared_param_0];
	ld.param.u64 	%rd8, [_Z9fillEmptyPKiS0_P8appeared_param_1];
	ld.param.u64 	%rd9, [_Z9fillEmptyPKiS0_P8appeared_param_2];
	cvta.to.global.u64 	%rd10, %rd7;
	cvta.to.global.u64 	%rd11, %rd9;
	cvta.to.global.u64 	%rd12, %rd8;
	mov.u32 	%r30, %tid.x;
	mul.lo.s32 	%r31, %r30, 81;
	mul.wide.u32 	%rd13, %r31, 4;
	add.s64 	%rd1, %rd10, %rd13;
	mul.wide.u32 	%rd14, %r30, 4;
	add.s64 	%rd15, %rd12, %rd14;
	ld.global.u32 	%r32, [%rd15];
	mul.wide.u32 	%rd16, %r30, 112;
	add.s64 	%rd17, %rd11, %rd16;
	st.global.u32 	[%rd17], %r32;
	add.s64 	%rd2, %rd17, 4;
	add.s64 	%rd3, %rd17, 40;
	add.s64 	%rd4, %rd17, 76;
	mov.b32 	%r33, 0;
	st.global.u32 	[%rd17+4], %r33;
	st.global.u32 	[%rd17+40], %r33;
	st.global.u32 	[%rd17+76], %r33;
	st.global.u32 	[%rd17+8], %r33;
	st.global.u32 	[%rd17+44], %r33;
	st.global.u32 	[%rd17+80], %r33;
	st.global.u32 	[%rd17+12], %r33;
	st.global.u32 	[%rd17+48], %r33;
	st.global.u32 	[%rd17+84], %r33;
	st.global.u32 	[%rd17+16], %r33;
	st.global.u32 	[%rd17+52], %r33;
	st.global.u32 	[%rd17+88], %r33;
	st.global.u32 	[%rd17+20], %r33;
	st.global.u32 	[%rd17+56], %r33;
	st.global.u32 	[%rd17+92], %r33;
	st.global.u32 	[%rd17+24], %r33;
	st.global.u32 	[%rd17+60], %r33;
	st.global.u32 	[%rd17+96], %r33;
	st.global.u32 	[%rd17+28], %r33;
	st.global.u32 	[%rd17+64], %r33;
	st.global.u32 	[%rd17+100], %r33;
	st.global.u32 	[%rd17+32], %r33;
	st.global.u32 	[%rd17+68], %r33;
	st.global.u32 	[%rd17+104], %r33;
	st.global.u32 	[%rd17+36], %r33;
	st.global.u32 	[%rd17+72], %r33;
	st.global.u32 	[%rd17+108], %r33;
	mul.hi.s32 	%r34, %r32, 954437177;
	shr.u32 	%r35, %r34, 31;
	shr.s32 	%r36, %r34, 1;
	add.s32 	%r37, %r36, %r35;
	mul.lo.s32 	%r38, %r37, 9;
	sub.s32 	%r2, %r32, %r38;
	mul.wide.s32 	%rd18, %r38, 4;
	add.s64 	%rd5, %rd1, %rd18;
	ld.global.u32 	%r3, [%rd5];
	setp.lt.s32 	%p1, %r3, 1;
	@%p1 bra 	$L__BB1_2;
	add.s32 	%r39, %r3, -1;
	mul.wide.u32 	%rd19, %r39, 4;
	add.s64 	%rd20, %rd2, %rd19;
	ld.global.u32 	%r40, [%rd20];
	add.s32 	%r41, %r40, 1;
	st.global.u32 	[%rd20], %r41;
$L__BB1_2:
	ld.global.u32 	%r4, [%rd5+4];
	setp.lt.s32 	%p2, %r4, 1;
	@%p2 bra 	$L__BB1_4;
	add.s32 	%r42, %r4, -1;
	mul.wide.u32 	%rd21, %r42, 4;
	add.s64 	%rd22, %rd2, %rd21;
	ld.global.u32 	%r43, [%rd22];
	add.s32 	%r44, %r43, 1;
	st.global.u32 	[%rd22], %r44;
$L__BB1_4:
	ld.global.u32 	%r5, [%rd5+8];
	setp.lt.s32 	%p3, %r5, 1;
	@%p3 bra 	$L__BB1_6;
	add.s32 	%r45, %r5, -1;
	mul.wide.u32 	%rd23, %r45, 4;
	add.s64 	%rd24, %rd2, %rd23;
	ld.global.u32 	%r46, [%rd24];
	add.s32 	%r47, %r46, 1;
	st.global.u32 	[%rd24], %r47;
$L__BB1_6:
	ld.global.u32 	%r6, [%rd5+12];
	setp.lt.s32 	%p4, %r6, 1;
	@%p4 bra 	$L__BB1_8;
	add.s32 	%r48, %r6, -1;
	mul.wide.u32 	%rd25, %r48, 4;
	add.s64 	%rd26, %rd2, %rd25;
	ld.global.u32 	%r49, [%rd26];
	add.s32 	%r50, %r49, 1;
	st.global.u32 	[%rd26], %r50;
$L__BB1_8:
	ld.global.u32 	%r7, [%rd5+16];
	setp.lt.s32 	%p5, %r7, 1;
	@%p5 bra 	$L__BB1_10;
	add.s32 	%r51, %r7, -1;
	mul.wide.u32 	%rd27, %r51, 4;
	add.s64 	%rd28, %rd2, %rd27;
	ld.global.u32 	%r52, [%rd28];
	add.s32 	%r53, %r52, 1;
	st.global.u32 	[%rd28], %r53;
$L__BB1_10:
	ld.global.u32 	%r8, [%rd5+20];
	setp.lt.s32 	%p6, %r8, 1;
	@%p6 bra 	$L__BB1_12;
	add.s32 	%r54, %r8, -1;
	mul.wide.u32 	%rd29, %r54, 4;
	add.s64 	%rd30, %rd2, %rd29;
	ld.global.u32 	%r55, [%rd30];
	add.s32 	%r56, %r55, 1;
	st.global.u32 	[%rd30], %r56;
$L__BB1_12:
	ld.global.u32 	%r9, [%rd5+24];
	setp.lt.s32 	%p7, %r9, 1;
	@%p7 bra 	$L__BB1_14;
	add.s32 	%r57, %r9, -1;
	mul.wide.u32 	%rd31, %r57, 4;
	add.s64 	%rd32, %rd2, %rd31;
	ld.global.u32 	%r58, [%rd32];
	add.s32 	%r59, %r58, 1;
	st.global.u32 	[%rd32], %r59;
$L__BB1_14:
	ld.global.u32 	%r10, [%rd5+28];
	setp.lt.s32 	%p8, %r10, 1;
	@%p8 bra 	$L__BB1_16;
	add.s32 	%r60, %r10, -1;
	mul.wide.u32 	%rd33, %r60, 4;
	add.s64 	%rd34, %rd2, %rd33;
	ld.global.u32 	%r61, [%rd34];
	add.s32 	%r62, %r61, 1;
	st.global.u32 	[%rd34], %r62;
$L__BB1_16:
	ld.global.u32 	%r11, [%rd5+32];
	setp.lt.s32 	%p9, %r11, 1;
	@%p9 bra 	$L__BB1_18;
	add.s32 	%r63, %r11, -1;
	mul.wide.u32 	%rd35, %r63, 4;
	add.s64 	%rd36, %rd2, %rd35;
	ld.global.u32 	%r64, [%rd36];
	add.s32 	%r65, %r64, 1;
	st.global.u32 	[%rd36], %r65;
$L__BB1_18:
	mul.wide.s32 	%rd37, %r2, 4;
	add.s64 	%rd38, %rd1, %rd37;
	ld.global.u32 	%r12, [%rd38];
	setp.lt.s32 	%p10, %r12, 1;
	@%p10 bra 	$L__BB1_20;
	add.s32 	%r66, %r12, -1;
	mul.wide.u32 	%rd39, %r66, 4;
	add.s64 	%rd40, %rd3, %rd39;
	ld.global.u32 	%r67, [%rd40];
	add.s32 	%r68, %r67, 1;
	st.global.u32 	[%rd40], %r68;
$L__BB1_20:
	add.s32 	%r69, %r2, 9;
	mul.wide.u32 	%rd41, %r69, 4;
	add.s64 	%rd42, %rd1, %rd41;
	ld.global.u32 	%r13, [%rd42];
	setp.lt.s32 	%p11, %r13, 1;
	@%p11 bra 	$L__BB1_22;
	add.s32 	%r70, %r13, -1;
	mul.wide.u32 	%rd43, %r70, 4;
	add.s64 	%rd44, %rd3, %rd43;
	ld.global.u32 	%r71, [%rd44];
	add.s32 	%r72, %r71, 1;
	st.global.u32 	[%rd44], %r72;
$L__BB1_22:
	add.s32 	%r73, %r2, 18;
	mul.wide.u32 	%rd45, %r73, 4;
	add.s64 	%rd46, %rd1, %rd45;
	ld.global.u32 	%r14, [%rd46];
	setp.lt.s32 	%p12, %r14, 1;
	@%p12 bra 	$L__BB1_24;
	add.s32 	%r74, %r14, -1;
	mul.wide.u32 	%rd47, %r74, 4;
	add.s64 	%rd48, %rd3, %rd47;
	ld.global.u32 	%r75, [%rd48];
	add.s32 	%r76, %r75, 1;
	st.global.u32 	[%rd48], %r76;
$L__BB1_24:
	add.s32 	%r77, %r2, 27;
	mul.wide.u32 	%rd49, %r77, 4;
	add.s64 	%rd50, %rd1, %rd49;
	ld.global.u32 	%r15, [%rd50];
	setp.lt.s32 	%p13, %r15, 1;
	@%p13 bra 	$L__BB1_26;
	add.s32 	%r78, %r15, -1;
	mul.wide.u32 	%rd51, %r78, 4;
	add.s64 	%rd52, %rd3, %rd51;
	ld.global.u32 	%r79, [%rd52];
	add.s32 	%r80, %r79, 1;
	st.global.u32 	[%rd52], %r80;
$L__BB1_26:
	add.s32 	%r81, %r2, 36;
	mul.wide.u32 	%rd53, %r81, 4;
	add.s64 	%rd54, %rd1, %rd53;
	ld.global.u32 	%r16, [%rd54];
	setp.lt.s32 	%p14, %r16, 1;
	@%p14 bra 	$L__BB1_28;
	add.s32 	%r82, %r16, -1;
	mul.wide.u32 	%rd55, %r82, 4;
	add.s64 	%rd56, %rd3, %rd55;
	ld.global.u32 	%r83, [%rd56];
	add.s32 	%r84, %r83, 1;
	st.global.u32 	[%rd56], %r84;
$L__BB1_28:
	add.s32 	%r85, %r2, 45;
	mul.wide.u32 	%rd57, %r85, 4;
	add.s64 	%rd58, %rd1, %rd57;
	ld.global.u32 	%r17, [%rd58];
	setp.lt.s32 	%p15, %r17, 1;
	@%p15 bra 	$L__BB1_30;
	add.s32 	%r86, %r17, -1;
	mul.wide.u32 	%rd59, %r86, 4;
	add.s64 	%rd60, %rd3, %rd59;
	ld.global.u32 	%r87, [%rd60];
	add.s32 	%r88, %r87, 1;
	st.global.u32 	[%rd60], %r88;
$L__BB1_30:
	add.s32 	%r89, %r2, 54;
	mul.wide.u32 	%rd61, %r89, 4;
	add.s64 	%rd62, %rd1, %rd61;
	ld.global.u32 	%r18, [%rd62];
	setp.lt.s32 	%p16, %r18, 1;
	@%p16 bra 	$L__BB1_32;
	add.s32 	%r90, %r18, -1;
	mul.wide.u32 	%rd63, %r90, 4;
	add.s64 	%rd64, %rd3, %rd63;
	ld.global.u32 	%r91, [%rd64];
	add.s32 	%r92, %r91, 1;
	st.global.u32 	[%rd64], %r92;
$L__BB1_32:
	add.s32 	%r93, %r2, 63;
	mul.wide.u32 	%rd65, %r93, 4;
	add.s64 	%rd66, %rd1, %rd65;
	ld.global.u32 	%r19, [%rd66];
	setp.lt.s32 	%p17, %r19, 1;
	@%p17 bra 	$L__BB1_34;
	add.s32 	%r94, %r19, -1;
	mul.wide.u32 	%rd67, %r94, 4;
	add.s64 	%rd68, %rd3, %rd67;
	ld.global.u32 	%r95, [%rd68];
	add.s32 	%r96, %r95, 1;
	st.global.u32 	[%rd68], %r96;
$L__BB1_34:
	add.s32 	%r97, %r2, 72;
	mul.wide.u32 	%rd69, %r97, 4;
	add.s64 	%rd70, %rd1, %rd69;
	ld.global.u32 	%r20, [%rd70];
	setp.lt.s32 	%p18, %r20, 1;
	@%p18 bra 	$L__BB1_36;
	add.s32 	%r98, %r20, -1;
	mul.wide.u32 	%rd71, %r98, 4;
	add.s64 	%rd72, %rd3, %rd71;
	ld.global.u32 	%r99, [%rd72];
	add.s32 	%r100, %r99, 1;
	st.global.u32 	[%rd72], %r100;
$L__BB1_36:
	mul.hi.s32 	%r101, %r32, 1272582903;
	shr.u32 	%r102, %r101, 31;
	shr.s32 	%r103, %r101, 3;
	add.s32 	%r104, %r103, %r102;
	cvt.u16.u32 	%rs1, %r2;
	mul.lo.s16 	%rs2, %rs1, 86;
	shr.u16 	%rs3, %rs2, 15;
	shr.u16 	%rs4, %rs2, 8;
	add.s16 	%rs5, %rs4, %rs3;
	mul.lo.s16 	%rs6, %rs5, 3;
	sub.s16 	%rs7, %rs6, %rs1;
	cvt.u32.u16 	%r105, %rs7;
	cvt.s32.s8 	%r106, %r105;
	mad.lo.s32 	%r107, %r104, 27, %r2;
	add.s32 	%r108, %r107, %r106;
	mul.wide.s32 	%rd73, %r108, 4;
	add.s64 	%rd6, %rd1, %rd73;
	ld.global.u32 	%r21, [%rd6];
	setp.lt.s32 	%p19, %r21, 1;
	@%p19 bra 	$L__BB1_38;
	add.s32 	%r109, %r21, -1;
	mul.wide.u32 	%rd74, %r109, 4;
	add.s64 	%rd75, %rd4, %rd74;
	ld.global.u32 	%r110, [%rd75];
	add.s32 	%r111, %r110, 1;
	st.global.u32 	[%rd75], %r111;
$L__BB1_38:
	ld.global.u32 	%r22, [%rd6+4];
	setp.lt.s32 	%p20, %r22, 1;
	@%p20 bra 	$L__BB1_40;
	add.s32 	%r112, %r22, -1;
	mul.wide.u32 	%rd76, %r112, 4;
	add.s64 	%rd77, %rd4, %rd76;
	ld.global.u32 	%r113, [%rd77];
	add.s32 	%r114, %r113, 1;
	st.global.u32 	[%rd77], %r114;
$L__BB1_40:
	ld.global.u32 	%r23, [%rd6+8];
	setp.lt.s32 	%p21, %r23, 1;
	@%p21 bra 	$L__BB1_42;
	add.s32 	%r115, %r23, -1;
	mul.wide.u32 	%rd78, %r115, 4;
	add.s64 	%rd79, %rd4, %rd78;
	ld.global.u32 	%r116, [%rd79];
	add.s32 	%r117, %r116, 1;
	st.global.u32 	[%rd79], %r117;
$L__BB1_42:
	ld.global.u32 	%r24, [%rd6+36];
	setp.lt.s32 	%p22, %r24, 1;
	@%p22 bra 	$L__BB1_44;
	add.s32 	%r118, %r24, -1;
	mul.wide.u32 	%rd80, %r118, 4;
	add.s64 	%rd81, %rd4, %rd80;
	ld.global.u32 	%r119, [%rd81];
	add.s32 	%r120, %r119, 1;
	st.global.u32 	[%rd81], %r120;
$L__BB1_44:
	ld.global.u32 	%r25, [%rd6+40];
	setp.lt.s32 	%p23, %r25, 1;
	@%p23 bra 	$L__BB1_46;
	add.s32 	%r121, %r25, -1;
	mul.wide.u32 	%rd82, %r121, 4;
	add.s64 	%rd83, %rd4, %rd82;
	ld.global.u32 	%r122, [%rd83];
	add.s32 	%r123, %r122, 1;
	st.global.u32 	[%rd83], %r123;
$L__BB1_46:
	ld.global.u32 	%r26, [%rd6+44];
	setp.lt.s32 	%p24, %r26, 1;
	@%p24 bra 	$L__BB1_48;
	add.s32 	%r124, %r26, -1;
	mul.wide.u32 	%rd84, %r124, 4;
	add.s64 	%rd85, %rd4, %rd84;
	ld.global.u32 	%r125, [%rd85];
	add.s32 	%r126, %r125, 1;
	st.global.u32 	[%rd85], %r126;
$L__BB1_48:
	ld.global.u32 	%r27, [%rd6+72];
	setp.lt.s32 	%p25, %r27, 1;
	@%p25 bra 	$L__BB1_50;
	add.s32 	%r127, %r27, -1;
	mul.wide.u32 	%rd86, %r127, 4;
	add.s64 	%rd87, %rd4, %rd86;
	ld.global.u32 	%r128, [%rd87];
	add.s32 	%r129, %r128, 1;
	st.global.u32 	[%rd87], %r129;
$L__BB1_50:
	ld.global.u32 	%r28, [%rd6+76];
	setp.lt.s32 	%p26, %r28, 1;
	@%p26 bra 	$L__BB1_52;
	add.s32 	%r130, %r28, -1;
	mul.wide.u32 	%rd88, %r130, 4;
	add.s64 	%rd89, %rd4, %rd88;
	ld.global.u32 	%r131, [%rd89];
	add.s32 	%r132, %r131, 1;
	st.global.u32 	[%rd89], %r132;
$L__BB1_52:
	ld.global.u32 	%r29, [%rd6+80];
	setp.lt.s32 	%p27, %r29, 1;
	@%p27 bra 	$L__BB1_54;
	add.s32 	%r133, %r29, -1;
	mul.wide.u32 	%rd90, %r133, 4;
	add.s64 	%rd91, %rd4, %rd90;
	ld.global.u32 	%r134, [%rd91];
	add.s32 	%r135, %r134, 1;
	st.global.u32 	[%rd91], %r135;
$L__BB1_54:
	ret;

}


// ===== COMPILED SASS (sm_100) =====

	.target	sm_100

	.elftype	@"ET_EXEC"


//--------------------- .note.nv.tkinfo           --------------------------
	.section	.note.nv.tkinfo,"",@"SHT_NOTE"
	.sectionflags	@"SHF_NOTE_NV_TKINFO"
	.tkinfo
        /*0018*/ 	.word	0x00000002
        /*0030*/ 	.string	""
        /*0030*/ 	.string	"ptxas"
        /*0030*/ 	.string	"Cuda compilation tools, release 13.0, V13.0.88"
        /*0030*/ 	.string	"Build cuda_13.0.r13.0/compiler.36424714_0"
        /*0030*/ 	.string	"-arch sm_100 -m 64 "



//--------------------- .note.nv.cuinfo           --------------------------
	.section	.note.nv.cuinfo,"",@"SHT_NOTE"
	.sectionflags	@"SHF_NOTE_NV_CUINFO"
        /*0018*/ 	.short	0x0002
        /*001a*/ 	.short	0x0064
        /*001c*/ 	.short	0x0082
	.zero		2


//--------------------- .nv.info                  --------------------------
	.section	.nv.info,"",@"SHT_CUDA_INFO"
	.align	4


	//----- nvinfo : EIATTR_REGCOUNT
	.align		4
        /*0000*/ 	.byte	0x04, 0x2f
        /*0002*/ 	.short	(.L_1 - .L_0)
	.align		4
.L_0:
        /*0004*/ 	.word	index@(_Z9runSolverPKiP13possibleBoard)
        /*0008*/ 	.word	0x00000060


	//----- nvinfo : EIATTR_FRAME_SIZE
	.align		4
.L_1:
        /*000c*/ 	.byte	0x04, 0x11
        /*000e*/ 	.short	(.L_3 - .L_2)
	.align		4
.L_2:
        /*0010*/ 	.word	index@(_Z9runSolverPKiP13possibleBoard)
        /*0014*/ 	.word	0x000001b0


	//----- nvinfo : EIATTR_REGCOUNT
	.align		4
.L_3:
        /*0018*/ 	.byte	0x04, 0x2f
        /*001a*/ 	.short	(.L_5 - .L_4)
	.align		4
.L_4:
        /*001c*/ 	.word	index@(_Z9fillEmptyPKiS0_P8appeared)
        /*0020*/ 	.word	0x0000001a


	//----- nvinfo : EIATTR_FRAME_SIZE
	.align		4
.L_5:
        /*0024*/ 	.byte	0x04, 0x11
        /*0026*/ 	.short	(.L_7 - .L_6)
	.align		4
.L_6:
        /*0028*/ 	.word	index@(_Z9fillEmptyPKiS0_P8appeared)
        /*002c*/ 	.word	0x00000000


	//----- nvinfo : EIATTR_MIN_STACK_SIZE
	.align		4
.L_7:
        /*0030*/ 	.byte	0x04, 0x12
        /*0032*/ 	.short	(.L_9 - .L_8)
	.align		4
.L_8:
        /*0034*/ 	.word	index@(_Z9fillEmptyPKiS0_P8appeared)
        /*0038*/ 	.word	0x00000000


	//----- nvinfo : EIATTR_MIN_STACK_SIZE
	.align		4
.L_9:
        /*003c*/ 	.byte	0x04, 0x12
        /*003e*/ 	.short	(.L_11 - .L_10)
	.align		4
.L_10:
        /*0040*/ 	.word	index@(_Z9runSolverPKiP13possibleBoard)
        /*0044*/ 	.word	0x000001b0
.L_11:


//--------------------- .nv.compat                --------------------------
	.section	.nv.compat,"",@"SHT_CUDA_COMPAT_INFO"
	.align	4
        /*0000*/ 	.byte	0x02, 0x09, 0x00, 0x00, 0x02, 0x02, 0x01, 0x00, 0x02, 0x05, 0x05, 0x00, 0x03, 0x07, 0x01, 0x01
        /*0010*/ 	.byte	0x02, 0x03, 0x00, 0x00, 0x02, 0x06, 0x01, 0x00, 0x04, 0x0b, 0x08, 0x00, 0x09, 0x00, 0x00, 0x00
        /*0020*/ 	.byte	0x00, 0x00, 0x00, 0x00


//--------------------- .nv.info._Z9fillEmptyPKiS0_P8appeared --------------------------
	.section	.nv.info._Z9fillEmptyPKiS0_P8appeared,"",@"SHT_CUDA_INFO"
	.sectionflags	@""
	.align	4


	//----- nvinfo : EIATTR_CUDA_API_VERSION
	.align		4
        /*0000*/ 	.byte	0x04, 0x37
        /*0002*/ 	.short	(.L_13 - .L_12)
.L_12:
        /*0004*/ 	.word	0x00000082


	//----- nvinfo : EIATTR_KPARAM_INFO
	.align		4
.L_13:
        /*0008*/ 	.byte	0x04, 0x17
        /*000a*/ 	.short	(.L_15 - .L_14)
.L_14:
        /*000c*/ 	.word	0x00000000
        /*0010*/ 	.short	0x0002
        /*0012*/ 	.short	0x0010
        /*0014*/ 	.byte	0x00, 0xf5, 0x21, 0x00


	//----- nvinfo : EIATTR_KPARAM_INFO
	.align		4
.L_15:
        /*0018*/ 	.byte	0x04, 0x17
        /*001a*/ 	.short	(.L_17 - .L_16)
.L_16:
        /*001c*/ 	.word	0x00000000
        /*0020*/ 	.short	0x0001
        /*0022*/ 	.short	0x0008
        /*0024*/ 	.byte	0x00, 0xf5, 0x21, 0x00


	//----- nvinfo : EIATTR_KPARAM_INFO
	.align		4
.L_17:
        /*0028*/ 	.byte	0x04, 0x17
        /*002a*/ 	.short	(.L_19 - .L_18)
.L_18:
        /*002c*/ 	.word	0x00000000
        /*0030*/ 	.short	0x0000
        /*0032*/ 	.short	0x0000
        /*0034*/ 	.byte	0x00, 0xf5, 0x21, 0x00


	//----- nvinfo : EIATTR_SPARSE_MMA_MASK
	.align		4
.L_19:
        /*0038*/ 	.byte	0x03, 0x50
        /*003a*/ 	.short	0x0000


	//----- nvinfo : EIATTR_MAXREG_COUNT
	.align		4
        /*003c*/ 	.byte	0x03, 0x1b
        /*003e*/ 	.short	0x00ff


	//----- nvinfo : EIATTR_MERCURY_ISA_VERSION
	.align		4
        /*0040*/ 	.byte	0x03, 0x5f
        /*0042*/ 	.short	0x0101


	//----- nvinfo : EIATTR_VRC_CTA_INIT_COUNT
	.align		4
        /*0044*/ 	.byte	0x02, 0x4a
	.zero		1
	.zero		1


	//----- nvinfo : EIATTR_EXIT_INSTR_OFFSETS
	.align		4
        /*0048*/ 	.byte	0x04, 0x1c
        /*004a*/ 	.short	(.L_21 - .L_20)


	//   ....[0]....
.L_20:
        /*004c*/ 	.word	0x000010e0


	//   ....[1]....
        /*0050*/ 	.word	0x00001140


	//----- nvinfo : EIATTR_CBANK_PARAM_SIZE
	.align		4
.L_21:
        /*0054*/ 	.byte	0x03, 0x19
        /*0056*/ 	.short	0x0018


	//----- nvinfo : EIATTR_PARAM_CBANK
	.align		4
        /*0058*/ 	.byte	0x04, 0x0a
        /*005a*/ 	.short	(.L_23 - .L_22)
	.align		4
.L_22:
        /*005c*/ 	.word	index@(.nv.constant0._Z9fillEmptyPKiS0_P8appeared)
        /*0060*/ 	.short	0x0380
        /*0062*/ 	.short	0x0018


	//----- nvinfo : EIATTR_SW_WAR
	.align		4
.L_23:
        /*0064*/ 	.byte	0x04, 0x36
        /*0066*/ 	.short	(.L_25 - .L_24)
.L_24:
        /*0068*/ 	.word	0x00000008
.L_25:


//--------------------- .nv.info._Z9runSolverPKiP13possibleBoard --------------------------
	.section	.nv.info._Z9runSolverPKiP13possibleBoard,"",@"SHT_CUDA_INFO"
	.sectionflags	@""
	.align	4


	//----- nvinfo : EIATTR_CUDA_API_VERSION
	.align		4
        /*0000*/ 	.byte	0x04, 0x37
        /*0002*/ 	.short	(.L_27 - .L_26)
.L_26:
        /*0004*/ 	.word	0x00000082


	//----- nvinfo : EIATTR_KPARAM_INFO
	.align		4
.L_27:
        /*0008*/ 	.byte	0x04, 0x17
        /*000a*/ 	.short	(.L_29 - .L_28)
.L_28:
        /*000c*/ 	.word	0x00000000
        /*0010*/ 	.short	0x0001
        /*0012*/ 	.short	0x0008
        /*0014*/ 	.byte	0x00, 0xf5, 0x21, 0x00


	//----- nvinfo : EIATTR_KPARAM_INFO
	.align		4
.L_29:
        /*0018*/ 	.byte	0x04, 0x17
        /*001a*/ 	.short	(.L_31 - .L_30)
.L_30:
        /*001c*/ 	.word	0x00000000
        /*0020*/ 	.short	0x0000
        /*0022*/ 	.short	0x0000
        /*0024*/ 	.byte	0x00, 0xf5, 0x21, 0x00


	//----- nvinfo : EIATTR_SPARSE_MMA_MASK
	.align		4
.L_31:
        /*0028*/ 	.byte	0x03, 0x50
        /*002a*/ 	.short	0x0000


	//----- nvinfo : EIATTR_MAXREG_COUNT
	.align		4
        /*002c*/ 	.byte	0x03, 0x1b
        /*002e*/ 	.short	0x00ff


	//----- nvinfo : EIATTR_EXTERNS
	.align		4
        /*0030*/ 	.byte	0x04, 0x0f
        /*0032*/ 	.short	(.L_33 - .L_32)


	//   ....[0]....
	.align		4
.L_32:
        /*0034*/ 	.word	index@(malloc)


	//   ....[1]....
	.align		4
        /*0038*/ 	.word	index@(free)


	//----- nvinfo : EIATTR_MERCURY_ISA_VERSION
	.align		4
.L_33:
        /*003c*/ 	.byte	0x03, 0x5f
        /*003e*/ 	.short	0x0101


	//----- nvinfo : EIATTR_VRC_CTA_INIT_COUNT
	.align		4
        /*0040*/ 	.byte	0x02, 0x4a
	.zero		1
	.zero		1


	//----- nvinfo : EIATTR_SYSCALL_OFFSETS
	.align		4
        /*0044*/ 	.byte	0x04, 0x46
        /*0046*/ 	.short	(.L_35 - .L_34)


	//   ....[0]....
.L_34:
        /*0048*/ 	.word	0x0000a520


	//   ....[1]....
        /*004c*/ 	.word	0x0000f300


	//----- nvinfo : EIATTR_EXIT_INSTR_OFFSETS
	.align		4
.L_35:
        /*0050*/ 	.byte	0x04, 0x1c
        /*0052*/ 	.short	(.L_37 - .L_36)


	//   ....[0]....
.L_36:
        /*0054*/ 	.word	0x000008e0


	//   ....[1]....
        /*0058*/ 	.word	0x00000ef0


	//   ....[2]....
        /*005c*/ 	.word	0x00001500


	//   ....[3]....
        /*0060*/ 	.word	0x00001b10


	//   ....[4]....
        /*0064*/ 	.word	0x00002120


	//   ....[5]....
        /*0068*/ 	.word	0x00002730


	//   ....[6]....
        /*006c*/ 	.word	0x00002d40


	//   ....[7]....
        /*0070*/ 	.word	0x00003350


	//   ....[8]....
        /*0074*/ 	.word	0x000038a0


	//   ....[9]....
        /*0078*/ 	.word	0x00003ed0


	//   ....[10]....
        /*007c*/ 	.word	0x000044d0


	//   ....[11]....
        /*0080*/ 	.word	0x00004ae0


	//   ....[12]....
        /*0084*/ 	.word	0x000050f0


	//   ....[13]....
        /*0088*/ 	.word	0x00005700


	//   ....[14]....
        /*008c*/ 	.word	0x00005d00


	//   ....[15]....
        /*0090*/ 	.word	0x000062f0


	//   ....[16]....
        /*0094*/ 	.word	0x000068d0


	//   ....[17]....
        /*0098*/ 	.word	0x00006ea0


	//   ....[18]....
        /*009c*/ 	.word	0x000074b0


	//   ....[19]....
        /*00a0*/ 	.word	0x00007ac0


	//   ....[20]....
        /*00a4*/ 	.word	0x000080d0


	//   ....[21]....
        /*00a8*/ 	.word	0x000086e0


	//   ....[22]....
        /*00ac*/ 	.word	0x00008cf0


	//   ....[23]....
        /*00b0*/ 	.word	0x00009300


	//   ....[24]....
        /*00b4*/ 	.word	0x000098e0


	//   ....[25]....
        /*00b8*/ 	.word	0x00009ee0


	//   ....[26]....
        /*00bc*/ 	.word	0x0000a4c0


	//   ....[27]....
        /*00c0*/ 	.word	0x0000f310


	//----- nvinfo : EIATTR_CRS_STACK_SIZE
	.align		4
.L_37:
        /*00c4*/ 	.byte	0x04, 0x1e
        /*00c6*/ 	.short	(.L_39 - .L_38)
.L_38:
        /*00c8*/ 	.word	0x00000000


	//----- nvinfo : EIATTR_CBANK_PARAM_SIZE
	.align		4
.L_39:
        /*00cc*/ 	.byte	0x03, 0x19
        /*00ce*/ 	.short	0x0010


	//----- nvinfo : EIATTR_PARAM_CBANK
	.align		4
        /*00d0*/ 	.byte	0x04, 0x0a
        /*00d2*/ 	.short	(.L_41 - .L_40)
	.align		4
.L_40:
        /*00d4*/ 	.word	index@(.nv.constant0._Z9runSolverPKiP13possibleBoard)
        /*00d8*/ 	.short	0x0380
        /*00da*/ 	.short	0x0010


	//----- nvinfo : EIATTR_SW_WAR
	.align		4
.L_41:
        /*00dc*/ 	.byte	0x04, 0x36
        /*00de*/ 	.short	(.L_43 - .L_42)
.L_42:
        /*00e0*/ 	.word	0x00000008
.L_43:


//--------------------- .nv.callgraph             --------------------------
	.section	.nv.callgraph,"",@"SHT_CUDA_CALLGRAPH"
	.align	4
	.sectionentsize	8
	.align		4
        /*0000*/ 	.word	0x00000000
	.align		4
        /*0004*/ 	.word	0xffffffff
	.align		4
        /*0008*/ 	.word	index@(_Z9runSolverPKiP13possibleBoard)
	.align		4
        /*000c*/ 	.word	index@(free)
	.align		4
        /*0010*/ 	.word	index@(_Z9runSolverPKiP13possibleBoard)
	.align		4
        /*0014*/ 	.word	index@(malloc)
	.align		4
        /*0018*/ 	.word	0x00000000
	.align		4
        /*001c*/ 	.word	0xfffffffe
	.align		4
        /*0020*/ 	.word	0x00000000
	.align		4
        /*0024*/ 	.word	0xfffffffd
	.align		4
        /*0028*/ 	.word	0x00000000
	.align		4
        /*002c*/ 	.word	0xfffffffc


//--------------------- .nv.constant4             --------------------------
	.section	.nv.constant4,"a",@progbits
	.align	8
	.align		8
.nv.constant4:
        /*0000*/ 	.dword	malloc
	.align		8
        /*0008*/ 	.dword	free


//--------------------- .text._Z9fillEmptyPKiS0_P8appeared --------------------------
	.section	.text._Z9fillEmptyPKiS0_P8appeared,"ax",@progbits
	.align	128
        .global         _Z9fillEmptyPKiS0_P8appeared
        .type           _Z9fillEmptyPKiS0_P8appeared,@function
        .size           _Z9fillEmptyPKiS0_P8appeared,(.L_x_344 - _Z9fillEmptyPKiS0_P8appeared)
        .other          _Z9fillEmptyPKiS0_P8appeared,@"STO_CUDA_ENTRY STV_DEFAULT"
_Z9fillEmptyPKiS0_P8appeared:
.text._Z9fillEmptyPKiS0_P8appeared:
[----:B------:R-:W-:Y:S01]  /*0000*/  LDC R1, c[0x0][0x37c] ;  /* 0x0000df00ff017b82 */ /* 0x000fe20000000800 */
[----:B------:R-:W0:Y:S07]  /*0010*/  S2R R9, SR_TID.X ;  /* 0x0000000000097919 */ /* 0x000e2e0000002100 */
[----:B------:R-:W0:Y:S01]  /*0020*/  LDC.64 R6, c[0x0][0x388] ;  /* 0x0000e200ff067b82 */ /* 0x000e220000000a00 */
[----:B------:R-:W1:Y:S07]  /*0030*/  LDCU.64 UR4, c[0x0][0x358] ;  /* 0x00006b00ff0477ac */ /* 0x000e6e0008000a00 */
[----:B------:R-:W2:Y:S08]  /*0040*/  LDC.64 R2, c[0x0][0x390] ;  /* 0x0000e400ff027b82 */ /* 0x000eb00000000a00 */
[----:B------:R-:W3:Y:S01]  /*0050*/  LDC.64 R4, c[0x0][0x380] ;  /* 0x0000e000ff047b82 */ /* 0x000ee20000000a00 */
[----:B0-----:R-:W-:-:S06]  /*0060*/  IMAD.WIDE.U32 R6, R9, 0x4, R6 ;  /* 0x0000000409067825 */ /* 0x001fcc00078e0006 */
[----:B-1----:R-:W4:Y:S01]  /*0070*/  LDG.E R7, desc[UR4][R6.64] ;  /* 0x0000000406077981 */ /* 0x002f22000c1e1900 */
[----:B--2---:R-:W-:-:S04]  /*0080*/  IMAD.WIDE.U32 R2, R9, 0x70, R2 ;  /* 0x0000007009027825 */ /* 0x004fc800078e0002 */
[----:B------:R-:W-:Y:S01]  /*0090*/  IMAD R9, R9, 0x51, RZ ;  /* 0x0000005109097824 */ /* 0x000fe200078e02ff */
[----:B------:R-:W-:Y:S03]  /*00a0*/  STG.E desc[UR4][R2.64+0x4], RZ ;  /* 0x000004ff02007986 */ /* 0x000fe6000c101904 */
[----:B---3--:R-:W-:Y:S01]  /*00b0*/  IMAD.WIDE.U32 R4, R9, 0x4, R4 ;  /* 0x0000000409047825 */ /* 0x008fe200078e0004 */
[----:B------:R-:W-:Y:S04]  /*00c0*/  STG.E desc[UR4][R2.64+0x28], RZ ;  /* 0x000028ff02007986 */ /* 0x000fe8000c101904 */
        /* <DEDUP_REMOVED lines=24> */
[----:B------:R-:W-:Y:S01]  /*0250*/  STG.E desc[UR4][R2.64+0x6c], RZ ;  /* 0x00006cff02007986 */ /* 0x000fe2000c101904 */
[----:B----4-:R-:W-:-:S03]  /*0260*/  IMAD.HI R0, R7, 0x38e38e39, RZ ;  /* 0x38e38e3907007827 */ /* 0x010fc600078e02ff */
[----:B------:R-:W-:Y:S02]  /*0270*/  STG.E desc[UR4][R2.64], R7 ;  /* 0x0000000702007986 */ /* 0x000fe4000c101904 */
[----:B------:R-:W-:-:S04]  /*0280*/  SHF.R.S32.HI R11, RZ, 0x1, R0 ;  /* 0x00000001ff0b7819 */ /* 0x000fc80000011400 */
[----:B------:R-:W-:-:S05]  /*0290*/  LEA.HI R0, R0, R11, RZ, 0x1 ;  /* 0x0000000b00007211 */ /* 0x000fca00078f08ff */
[----:B------:R-:W-:-:S04]  /*02a0*/  IMAD R11, R0, 0x9, RZ ;  /* 0x00000009000b7824 */ /* 0x000fc800078e02ff */
[----:B------:R-:W-:-:S05]  /*02b0*/  IMAD.WIDE R10, R11, 0x4, R4 ;  /* 0x000000040b0a7825 */ /* 0x000fca00078e0204 */
[----:B------:R-:W2:Y:S01]  /*02c0*/  LDG.E R6, desc[UR4][R10.64] ;  /* 0x000000040a067981 */ /* 0x000ea2000c1e1900 */
[----:B------:R-:W-:-:S04]  /*02d0*/  IADD3 R8, P1, PT, R2, 0x4, RZ ;  /* 0x0000000402087810 */ /* 0x000fc80007f3e0ff */
[----:B------:R-:W-:Y:S02]  /*02e0*/  IADD3.X R9, PT, PT, RZ, R3, RZ, P1, !PT ;  /* 0x00000003ff097210 */ /* 0x000fe40000ffe4ff */
[----:B--2---:R-:W-:-:S13]  /*02f0*/  ISETP.GE.AND P0, PT, R6, 0x1, PT ;  /* 0x000000010600780c */ /* 0x004fda0003f06270 */
[----:B------:R-:W-:-:S04]  /*0300*/  @P0 VIADD R13, R6, 0xffffffff ;  /* 0xffffffff060d0836 */ /* 0x000fc80000000000 */
[----:B------:R-:W-:-:S05]  /*0310*/  @P0 IMAD.WIDE.U32 R12, R13, 0x4, R8 ;  /* 0x000000040d0c0825 */ /* 0x000fca00078e0008 */
[----:B------:R-:W2:Y:S02]  /*0320*/  @P0 LDG.E R6, desc[UR4][R12.64] ;  /* 0x000000040c060981 */ /* 0x000ea4000c1e1900 */
[----:B--2---:R-:W-:-:S05]  /*0330*/  @P0 IADD3 R17, PT, PT, R6, 0x1, RZ ;  /* 0x0000000106110810 */ /* 0x004fca0007ffe0ff */
[----:B------:R0:W-:Y:S04]  /*0340*/  @P0 STG.E desc[UR4][R12.64], R17 ;  /* 0x000000110c000986 */ /* 0x0001e8000c101904 */
[----:B------:R-:W2:Y:S02]  /*0350*/  LDG.E R6, desc[UR4][R10.64+0x4] ;  /* 0x000004040a067981 */ /* 0x000ea4000c1e1900 */
        /* <DEDUP_REMOVED lines=9> */
[----:B0-----:R-:W-:-:S05]  /*03f0*/  @P0 IMAD.WIDE.U32 R12, R21, 0x4, R8 ;  /* 0x00000004150c0825 */ /* 0x001fca00078e0008 */
[----:B------:R-:W2:Y:S02]  /*0400*/  @P0 LDG.E R6, desc[UR4][R12.64] ;  /* 0x000000040c060981 */ /* 0x000ea4000c1e1900 */
[----:B--2---:R-:W-:-:S05]  /*0410*/  @P0 IADD3 R17, PT, PT, R6, 0x1, RZ ;  /* 0x0000000106110810 */ /* 0x004fca0007ffe0ff */
[----:B------:R0:W-:Y:S04]  /*0420*/  @P0 STG.E desc[UR4][R12.64], R17 ;  /* 0x000000110c000986 */ /* 0x0001e8000c101904 */
[----:B------:R-:W2:Y:S02]  /*0430*/  LDG.E R6, desc[UR4][R10.64+0xc] ;  /* 0x00000c040a067981 */ /* 0x000ea4000c1e1900 */
[----:B--2---:R-:W-:-:S13]  /*0440*/  ISETP.GE.AND P0, PT, R6, 0x1, PT ;  /* 0x000000010600780c */ /* 0x004fda0003f06270 */
[----:B------:R-:W-:-:S04]  /*0450*/  @P0 VIADD R21, R6, 0xffffffff ;  /* 0xffffffff06150836 */ /* 0x000fc80000000000 */
[----:B-1----:R-:W-:-:S05]  /*0460*/  @P0 IMAD.WIDE.U32 R14, R21, 0x4, R8 ;  /* 0x00000004150e0825 */ /* 0x002fca00078e0008 */
        /* <DEDUP_REMOVED lines=35> */
[----:B------:R-:W2:Y:S01]  /*06a0*/  @P0 LDG.E R6, desc[UR4][R12.64] ;  /* 0x000000040c060981 */ /* 0x000ea2000c1e1900 */
[----:B------:R-:W-:-:S04]  /*06b0*/  IMAD R9, R0, -0x9, R7 ;  /* 0xfffffff700097824 */ /* 0x000fc800078e0207 */
[----:B------:R-:W-:Y:S01]  /*06c0*/  IMAD.WIDE R16, R9, 0x4, R4 ;  /* 0x0000000409107825 */ /* 0x000fe200078e0204 */
[----:B--2---:R-:W-:-:S05]  /*06d0*/  @P0 IADD3 R21, PT, PT, R6, 0x1, RZ ;  /* 0x0000000106150810 */ /* 0x004fca0007ffe0ff */
[----:B------:R0:W-:Y:S04]  /*06e0*/  @P0 STG.E desc[UR4][R12.64], R21 ;  /* 0x000000150c000986 */ /* 0x0001e8000c101904 */
[----:B------:R-:W2:Y:S01]  /*06f0*/  LDG.E R16, desc[UR4][R16.64] ;  /* 0x0000000410107981 */ /* 0x000ea2000c1e1900 */
[----:B------:R-:W-:-:S05]  /*0700*/  IADD3 R10, P1, PT, R2, 0x28, RZ ;  /* 0x00000028020a7810 */ /* 0x000fca0007f3e0ff */
[----:B------:R-:W-:Y:S01]  /*0710*/  IMAD.X R11, RZ, RZ, R3, P1 ;  /* 0x000000ffff0b7224 */ /* 0x000fe200008e0603 */
[----:B--2---:R-:W-:-:S13]  /*0720*/  ISETP.GE.AND P0, PT, R16, 0x1, PT ;  /* 0x000000011000780c */ /* 0x004fda0003f06270 */
[----:B-1----:R-:W-:-:S05]  /*0730*/  @P0 IADD3 R15, PT, PT, R16, -0x1, RZ ;  /* 0xffffffff100f0810 */ /* 0x002fca0007ffe0ff */
[----:B------:R-:W-:-:S05]  /*0740*/  @P0 IMAD.WIDE.U32 R14, R15, 0x4, R10 ;  /* 0x000000040f0e0825 */ /* 0x000fca00078e000a */
[----:B------:R-:W2:Y:S01]  /*0750*/  @P0 LDG.E R0, desc[UR4][R14.64] ;  /* 0x000000040e000981 */ /* 0x000ea2000c1e1900 */
[----:B------:R-:W-:-:S04]  /*0760*/  VIADD R19, R9, 0x9 ;  /* 0x0000000909137836 */ /* 0x000fc80000000000 */
[----:B------:R-:W-:Y:S01]  /*0770*/  IMAD.WIDE.U32 R18, R19, 0x4, R4 ;  /* 0x0000000413127825 */ /* 0x000fe200078e0004 */
[----:B--2---:R-:W-:-:S05]  /*0780*/  @P0 IADD3 R23, PT, PT, R0, 0x1, RZ ;  /* 0x0000000100170810 */ /* 0x004fca0007ffe0ff */
[----:B------:R1:W-:Y:S04]  /*0790*/  @P0 STG.E desc[UR4][R14.64], R23 ;  /* 0x000000170e000986 */ /* 0x0003e8000c101904 */
[----:B------:R-:W2:Y:S02]  /*07a0*/  LDG.E R18, desc[UR4][R18.64] ;  /* 0x0000000412127981 */ /* 0x000ea4000c1e1900 */
[----:B--2---:R-:W-:-:S13]  /*07b0*/  ISETP.GE.AND P0, PT, R18, 0x1, PT ;  /* 0x000000011200780c */ /* 0x004fda0003f06270 */
[----:B0-----:R-:W-:-:S04]  /*07c0*/  @P0 VIADD R13, R18, 0xffffffff ;  /* 0xffffffff120d0836 */ /* 0x001fc80000000000 */
[----:B------:R-:W-:-:S05]  /*07d0*/  @P0 IMAD.WIDE.U32 R12, R13, 0x4, R10 ;  /* 0x000000040d0c0825 */ /* 0x000fca00078e000a */
[----:B------:R-:W2:Y:S01]  /*07e0*/  @P0 LDG.E R0, desc[UR4][R12.64] ;  /* 0x000000040c000981 */ /* 0x000ea2000c1e1900 */
[----:B------:R-:W-:-:S05]  /*07f0*/  IADD3 R17, PT, PT, R9, 0x12, RZ ;  /* 0x0000001209117810 */ /* 0x000fca0007ffe0ff */
[----:B------:R-:W-:-:S04]  /*0800*/  IMAD.WIDE.U32 R16, R17, 0x4, R4 ;  /* 0x0000000411107825 */ /* 0x000fc800078e0004 */
[----:B--2---:R-:W-:-:S05]  /*0810*/  @P0 VIADD R21, R0, 0x1 ;  /* 0x0000000100150836 */ /* 0x004fca0000000000 */
[----:B------:R0:W-:Y:S04]  /*0820*/  @P0 STG.E desc[UR4][R12.64], R21 ;  /* 0x000000150c000986 */ /* 0x0001e8000c101904 */
[----:B------:R-:W2:Y:S02]  /*0830*/  LDG.E R16, desc[UR4][R16.64] ;  /* 0x0000000410107981 */ /* 0x000ea4000c1e1900 */
        /* <DEDUP_REMOVED lines=43> */
[----:B------:R-:W-:Y:S04]  /*0af0*/  @P0 STG.E desc[UR4][R14.64], R23 ;  /* 0x000000170e000986 */ /* 0x000fe8000c101904 */
        /* <DEDUP_REMOVED lines=9> */
[----:B------:R-:W2:Y:S01]  /*0b90*/  LDG.E R16, desc[UR4][R16.64] ;  /* 0x0000000410107981 */ /* 0x000ea2000c1e1900 */
[----:B------:R-:W-:-:S05]  /*0ba0*/  PRMT R6, R9, 0x9910, RZ ;  /* 0x0000991009067816 */ /* 0x000fca00000000ff */
[----:B------:R-:W-:Y:S02]  /*0bb0*/  IMAD R6, R6, 0x56, RZ ;  /* 0x0000005606067824 */ /* 0x000fe400078e02ff */
[----:B0-----:R-:W-:Y:S01]  /*0bc0*/  IMAD.MOV R13, RZ, RZ, -R9 ;  /* 0x000000ffff0d7224 */ /* 0x001fe200078e0a09 */
[----:B--2---:R-:W-:-:S13]  /*0bd0*/  ISETP.GE.AND P0, PT, R16, 0x1, PT ;  /* 0x000000011000780c */ /* 0x004fda0003f06270 */
[----:B------:R-:W-:-:S05]  /*0be0*/  @P0 IADD3 R15, PT, PT, R16, -0x1, RZ ;  /* 0xffffffff100f0810 */ /* 0x000fca0007ffe0ff */
[----:B------:R-:W-:-:S05]  /*0bf0*/  @P0 IMAD.WIDE.U32 R10, R15, 0x4, R10 ;  /* 0x000000040f0a0825 */ /* 0x000fca00078e000a */
[----:B------:R-:W2:Y:S01]  /*0c00*/  @P0 LDG.E R0, desc[UR4][R10.64] ;  /* 0x000000040a000981 */ /* 0x000ea2000c1e1900 */
[----:B------:R-:W-:Y:S01]  /*0c10*/  LOP3.LUT R15, R6, 0xffff, RZ, 0xc0, !PT ;  /* 0x0000ffff060f7812 */ /* 0x000fe200078ec0ff */
[----:B------:R-:W-:Y:S01]  /*0c20*/  IMAD.HI R7, R7, 0x4bda12f7, RZ ;  /* 0x4bda12f707077827 */ /* 0x000fe200078e02ff */
[----:B------:R-:W-:Y:S02]  /*0c30*/  PRMT R13, R13, 0x7710, RZ ;  /* 0x000077100d0d7816 */ /* 0x000fe400000000ff */
[----:B------:R-:W-:-:S04]  /*0c40*/  SHF.R.U32.HI R6, RZ, 0xf, R15 ;  /* 0x0000000fff067819 */ /* 0x000fc8000001160f */
[----:B------:R-:W-:-:S04]  /*0c50*/  LEA.HI R6, R15, R6, RZ, 0x18 ;  /* 0x000000060f067211 */ /* 0x000fc800078fc0ff */
[----:B------:R-:W-:Y:S02]  /*0c60*/  PRMT R8, R6, 0x9910, RZ ;  /* 0x0000991006087816 */ /* 0x000fe400000000ff */
[----:B------:R-:W-:-:S03]  /*0c70*/  SHF.R.U32.HI R6, RZ, 0x1f, R7 ;  /* 0x0000001fff067819 */ /* 0x000fc60000011607 */
[----:B------:R-:W-:Y:S01]  /*0c80*/  IMAD R8, R8, 0x3, R13 ;  /* 0x0000000308087824 */ /* 0x000fe200078e020d */
[----:B------:R-:W-:-:S04]  /*0c90*/  LEA.HI.SX32 R6, R7, R6, 0x1d ;  /* 0x0000000607067211 */ /* 0x000fc800078feaff */
[----:B------:R-:W-:Y:S01]  /*0ca0*/  LOP3.LUT R8, R8, 0xffff, RZ, 0xc0, !PT ;  /* 0x0000ffff08087812 */ /* 0x000fe200078ec0ff */
[----:B------:R-:W-:-:S03]  /*0cb0*/  IMAD R9, R6, 0x1b, R9 ;  /* 0x0000001b06097824 */ /* 0x000fc600078e0209 */
[----:B------:R-:W-:-:S04]  /*0cc0*/  PRMT R8, R8, 0x8880, RZ ;  /* 0x0000888008087816 */ /* 0x000fc800000000ff */
[----:B------:R-:W-:-:S05]  /*0cd0*/  MOV R6, R8 ;  /* 0x0000000800067202 */ /* 0x000fca0000000f00 */
[----:B------:R-:W-:-:S04]  /*0ce0*/  IMAD.IADD R7, R6, 0x1, R9 ;  /* 0x0000000106077824 */ /* 0x000fc800078e0209 */
[----:B------:R-:W-:Y:S01]  /*0cf0*/  IMAD.WIDE R4, R7, 0x4, R4 ;  /* 0x0000000407047825 */ /* 0x000fe200078e0204 */
[----:B--2---:R-:W-:-:S05]  /*0d00*/  @P0 IADD3 R9, PT, PT, R0, 0x1, RZ ;  /* 0x0000000100090810 */ /* 0x004fca0007ffe0ff */
[----:B------:R0:W-:Y:S04]  /*0d10*/  @P0 STG.E desc[UR4][R10.64], R9 ;  /* 0x000000090a000986 */ /* 0x0001e8000c101904 */
        /* <DEDUP_REMOVED lines=11> */
[----:B0-----:R-:W-:-:S05]  /*0dd0*/  @P0 IADD3 R9, PT, PT, R0, -0x1, RZ ;  /* 0xffffffff00090810 */ /* 0x001fca0007ffe0ff */
[----:B------:R-:W-:-:S05]  /*0de0*/  @P0 IMAD.WIDE.U32 R8, R9, 0x4, R2 ;  /* 0x0000000409080825 */ /* 0x000fca00078e0002 */
[----:B------:R-:W2:Y:S02]  /*0df0*/  @P0 LDG.E R0, desc[UR4][R8.64] ;  /* 0x0000000408000981 */ /* 0x000ea4000c1e1900 */
[----:B--2---:R-:W-:-:S05]  /*0e00*/  @P0 VIADD R11, R0, 0x1 ;  /* 0x00000001000b0836 */ /* 0x004fca0000000000 */
[----:B------:R0:W-:Y:S04]  /*0e10*/  @P0 STG.E desc[UR4][R8.64], R11 ;  /* 0x0000000b08000986 */ /* 0x0001e8000c101904 */
[----:B------:R-:W2:Y:S02]  /*0e20*/  LDG.E R0, desc[UR4][R4.64+0x8] ;  /* 0x0000080404007981 */ /* 0x000ea4000c1e1900 */
[----:B--2---:R-:W-:-:S13]  /*0e30*/  ISETP.GE.AND P0, PT, R0, 0x1, PT ;  /* 0x000000010000780c */ /* 0x004fda0003f06270 */
[----:B------:R-:W-:-:S05]  /*0e40*/  @P0 IADD3 R15, PT, PT, R0, -0x1, RZ ;  /* 0xffffffff000f0810 */ /* 0x000fca0007ffe0ff */
        /* <DEDUP_REMOVED lines=13> */
[----:B------:R-:W-:-:S05]  /*0f20*/  @P0 IADD3 R15, PT, PT, R0, -0x1, RZ ;  /* 0xffffffff000f0810 */ /* 0x000fca0007ffe0ff */
[----:B-1----:R-:W-:-:S05]  /*0f30*/  @P0 IMAD.WIDE.U32 R6, R15, 0x4, R2 ;  /* 0x000000040f060825 */ /* 0x002fca00078e0002 */
[----:B------:R-:W2:Y:S02]  /*0f40*/  @P0 LDG.E R0, desc[UR4][R6.64] ;  /* 0x0000000406000981 */ /* 0x000ea4000c1e1900 */
[----:B--2---:R-:W-:-:S05]  /*0f50*/  @P0 VIADD R13, R0, 0x1 ;  /* 0x00000001000d0836 */ /* 0x004fca0000000000 */
[----:B------:R1:W-:Y:S04]  /*0f60*/  @P0 STG.E desc[UR4][R6.64], R13 ;  /* 0x0000000d06000986 */ /* 0x0003e8000c101904 */
[----:B------:R-:W2:Y:S02]  /*0f70*/  LDG.E R0, desc[UR4][R4.64+0x2c] ;  /* 0x00002c0404007981 */ /* 0x000ea4000c1e1900 */
[----:B--2---:R-:W-:-:S13]  /*0f80*/  ISETP.GE.AND P0, PT, R0, 0x1, PT ;  /* 0x000000010000780c */ /* 0x004fda0003f06270 */
[----:B------:R-:W-:-:S05]  /*0f90*/  @P0 IADD3 R15, PT, PT, R0, -0x1, RZ ;  /* 0xffffffff000f0810 */ /* 0x000fca0007ffe0ff */
        /* <DEDUP_REMOVED lines=13> */
[----:B------:R-:W-:-:S05]  /*1070*/  @P0 IADD3 R15, PT, PT, R0, -0x1, RZ ;  /* 0xffffffff000f0810 */ /* 0x000fca0007ffe0ff */
[----:B0-----:R-:W-:-:S05]  /*1080*/  @P0 IMAD.WIDE.U32 R8, R15, 0x4, R2 ;  /* 0x000000040f080825 */ /* 0x001fca00078e0002 */
[----:B------:R-:W2:Y:S02]  /*1090*/  @P0 LDG.E R0, desc[UR4][R8.64] ;  /* 0x0000000408000981 */ /* 0x000ea4000c1e1900 */
[----:B--2---:R-:W-:-:S05]  /*10a0*/  @P0 VIADD R11, R0, 0x1 ;  /* 0x00000001000b0836 */ /* 0x004fca0000000000 */
[----:B------:R1:W-:Y:S04]  /*10b0*/  @P0 STG.E desc[UR4][R8.64], R11 ;  /* 0x0000000b08000986 */ /* 0x0003e8000c101904 */
[----:B------:R-:W2:Y:S02]  /*10c0*/  LDG.E R0, desc[UR4][R4.64+0x50] ;  /* 0x0000500404007981 */ /* 0x000ea4000c1e1900 */
[----:B--2---:R-:W-:-:S13]  /*10d0*/  ISETP.GE.AND P0, PT, R0, 0x1, PT ;  /* 0x000000010000780c */ /* 0x004fda0003f06270 */
[----:B-1----:R-:W-:Y:S05]  /*10e0*/  @!P0 EXIT ;  /* 0x000000000000894d */ /* 0x002fea0003800000 */
[----:B------:R-:W-:-:S05]  /*10f0*/  IADD3 R5, PT, PT, R0, -0x1, RZ ;  /* 0xffffffff00057810 */ /* 0x000fca0007ffe0ff */
[----:B------:R-:W-:-:S05]  /*1100*/  IMAD.WIDE.U32 R2, R5, 0x4, R2 ;  /* 0x0000000405027825 */ /* 0x000fca00078e0002 */
[----:B------:R-:W2:Y:S02]  /*1110*/  LDG.E R0, desc[UR4][R2.64] ;  /* 0x0000000402007981 */ /* 0x000ea4000c1e1900 */
[----:B--2---:R-:W-:-:S05]  /*1120*/  IADD3 R5, PT, PT, R0, 0x1, RZ ;  /* 0x0000000100057810 */ /* 0x004fca0007ffe0ff */
[----:B------:R-:W-:Y:S01]  /*1130*/  STG.E desc[UR4][R2.64], R5 ;  /* 0x0000000502007986 */ /* 0x000fe2000c101904 */
[----:B------:R-:W-:Y:S05]  /*1140*/  EXIT ;  /* 0x000000000000794d */ /* 0x000fea0003800000 */
.L_x_0:
[----:B------:R-:W-:-:S00]  /*1150*/  BRA `(.L_x_0) ;  /* 0xfffffffc00fc7947 */ /* 0x000fc0000383ffff */
[----:B------:R-:W-:-:S00]  /*1160*/  NOP ;  /* 0x0000000000007918 */ /* 0x000fc00000000000 */
        /* <DEDUP_REMOVED lines=9> */
.L_x_344:


//--------------------- .text._Z9runSolverPKiP13possibleBoard --------------------------
	.section	.text._Z9runSolverPKiP13possibleBoard,"ax",@progbits
	.align	128
        .global         _Z9runSolverPKiP13possibleBoard
        .type           _Z9runSolverPKiP13possibleBoard,@function
        .size           _Z9runSolverPKiP13possibleBoard,(.L_x_345 - _Z9runSolverPKiP13possibleBoard)
        .other          _Z9runSolverPKiP13possibleBoard,@"STO_CUDA_ENTRY STV_DEFAULT"
_Z9runSolverPKiP13possibleBoard:
.text._Z9runSolverPKiP13possibleBoard:
[----:B------:R-:W0:Y:S01]  /*0000*/  LDC R1, c[0x0][0x37c] ;  /* 0x0000df00ff017b82 */ /* 0x000e220000000800 */
[----:B------:R-:W1:Y:S07]  /*0010*/  S2R R3, SR_TID.X ;  /* 0x0000000000037919 */ /* 0x000e6e0000002100 */
[----:B------:R-:W2:Y:S01]  /*0020*/  LDC.64 R18, c[0x0][0x380] ;  /* 0x0000e000ff127b82 */ /* 0x000ea20000000a00 */
[----:B------:R-:W3:Y:S01]  /*0030*/  LDCU.64 UR36, c[0x0][0x358] ;  /* 0x00006b00ff2477ac */ /* 0x000ee20008000a00 */
[----:B0-----:R-:W-:-:S02]  /*0040*/  VIADD R1, R1, 0xfffffe50 ;  /* 0xfffffe5001017836 */ /* 0x001fc40000000000 */
[----:B-1----:R-:W-:-:S04]  /*0050*/  IMAD R3, R3, 0x51, RZ ;  /* 0x0000005103037824 */ /* 0x002fc800078e02ff */
[----:B--2---:R-:W-:-:S05]  /*0060*/  IMAD.WIDE.U32 R18, R3, 0x4, R18 ;  /* 0x0000000403127825 */ /* 0x004fca00078e0012 */
[----:B---3--:R-:W2:Y:S04]  /*0070*/  LDG.E R91, desc[UR36][R18.64] ;  /* 0x00000024125b7981 */ /* 0x008ea8000c1e1900 */
[----:B------:R-:W3:Y:S01]  /*0080*/  LDG.E R90, desc[UR36][R18.64+0x4] ;  /* 0x00000424125a7981 */ /* 0x000ee2000c1e1900 */
[----:B------:R-:W-:-:S03]  /*0090*/  VIADD R2, R1, 0x144 ;  /* 0x0000014401027836 */ /* 0x000fc60000000000 */
[----:B------:R-:W-:Y:S04]  /*00a0*/  STL.64 [R1], RZ ;  /* 0x000000ff01007387 */ /* 0x000fe80000100a00 */
[----:B------:R-:W-:Y:S04]  /*00b0*/  STL.64 [R1+0x8], RZ ;  /* 0x000008ff01007387 */ /* 0x000fe80000100a00 */
        /* <DEDUP_REMOVED lines=43> */
[----:B------:R-:W4:Y:S04]  /*0370*/  LDG.E R89, desc[UR36][R18.64+0x8] ;  /* 0x0000082412597981 */ /* 0x000f28000c1e1900 */
[----:B------:R-:W5:Y:S01]  /*0380*/  LDG.E R82, desc[UR36][R18.64+0xc] ;  /* 0x00000c2412527981 */ /* 0x000f62000c1e1900 */
[----:B------:R-:W-:-:S03]  /*0390*/  LOP3.LUT R12, R12, 0xfffffffe, RZ, 0xc0, !PT ;  /* 0xfffffffe0c0c7812 */ /* 0x000fc600078ec0ff */
[----:B------:R-:W5:Y:S04]  /*03a0*/  LDG.E R81, desc[UR36][R18.64+0x10] ;  /* 0x0000102412517981 */ /* 0x000f68000c1e1900 */
[----:B------:R-:W5:Y:S04]  /*03b0*/  LDG.E R80, desc[UR36][R18.64+0x14] ;  /* 0x0000142412507981 */ /* 0x000f68000c1e1900 */
[----:B------:R-:W5:Y:S04]  /*03c0*/  LDG.E R77, desc[UR36][R18.64+0x18] ;  /* 0x00001824124d7981 */ /* 0x000f68000c1e1900 */
[----:B------:R-:W5:Y:S04]  /*03d0*/  LDG.E R75, desc[UR36][R18.64+0x1c] ;  /* 0x00001c24124b7981 */ /* 0x000f68000c1e1900 */
[----:B------:R-:W5:Y:S01]  /*03e0*/  LDG.E R73, desc[UR36][R18.64+0x20] ;  /* 0x0000202412497981 */ /* 0x000f62000c1e1900 */
[----:B--2---:R-:W-:-:S13]  /*03f0*/  ISETP.GE.AND P0, PT, R91, 0x1, PT ;  /* 0x000000015b00780c */ /* 0x004fda0003f06270 */
[----:B------:R-:W-:-:S04]  /*0400*/  @P0 VIADD R3, R91, 0xffffffff ;  /* 0xffffffff5b030836 */ /* 0x000fc80000000000 */
[----:B------:R-:W-:-:S05]  /*0410*/  @P0 IMAD R3, R3, 0x4, R2 ;  /* 0x0000000403030824 */ /* 0x000fca00078e0202 */
[----:B------:R-:W2:Y:S01]  /*0420*/  @P0 LDL R0, [R3] ;  /* 0x0000000003000983 */ /* 0x000ea20000100800 */
[----:B---3--:R-:W-:-:S13]  /*0430*/  ISETP.GE.AND P1, PT, R90, 0x1, PT ;  /* 0x000000015a00780c */ /* 0x008fda0003f26270 */
[----:B------:R-:W-:-:S05]  /*0440*/  @P1 VIADD R5, R90, 0xffffffff ;  /* 0xffffffff5a051836 */ /* 0x000fca0000000000 */
[----:B------:R-:W-:Y:S01]  /*0450*/  @P1 LEA R5, R5, R2, 0x2 ;  /* 0x0000000205051211 */ /* 0x000fe200078e10ff */
[----:B--2---:R-:W-:-:S05]  /*0460*/  @P0 VIADD R0, R0, 0x1 ;  /* 0x0000000100000836 */ /* 0x004fca0000000000 */
[----:B------:R0:W-:Y:S04]  /*0470*/  @P0 STL [R3], R0 ;  /* 0x0000000003000387 */ /* 0x0001e80000100800 */
[----:B------:R-:W2:Y:S01]  /*0480*/  @P1 LDL R4, [R5] ;  /* 0x0000000005041983 */ /* 0x000ea20000100800 */
[----:B----4-:R-:W-:-:S13]  /*0490*/  ISETP.GE.AND P2, PT, R89, 0x1, PT ;  /* 0x000000015900780c */ /* 0x010fda0003f46270 */
[----:B------:R-:W-:-:S04]  /*04a0*/  @P2 VIADD R7, R89, 0xffffffff ;  /* 0xffffffff59072836 */ /* 0x000fc80000000000 */
[----:B------:R-:W-:Y:S02]  /*04b0*/  @P2 IMAD R7, R7, 0x4, R2 ;  /* 0x0000000407072824 */ /* 0x000fe400078e0202 */
[----:B--2---:R-:W-:-:S05]  /*04c0*/  @P1 VIADD R4, R4, 0x1 ;  /* 0x0000000104041836 */ /* 0x004fca0000000000 */
[----:B------:R1:W-:Y:S04]  /*04d0*/  @P1 STL [R5], R4 ;  /* 0x0000000405001387 */ /* 0x0003e80000100800 */
[----:B------:R-:W2:Y:S01]  /*04e0*/  @P2 LDL R6, [R7] ;  /* 0x0000000007062983 */ /* 0x000ea20000100800 */
[----:B------:R-:W-:Y:S02]  /*04f0*/  @P1 LOP3.LUT R12, R12, 0x1, RZ, 0xfc, !PT ;  /* 0x000000010c0c1812 */ /* 0x000fe400078efcff */
[----:B-----5:R-:W-:-:S13]  /*0500*/  ISETP.GE.AND P1, PT, R82, 0x1, PT ;  /* 0x000000015200780c */ /* 0x020fda0003f26270 */
[----:B0-----:R-:W-:-:S04]  /*0510*/  @P1 VIADD R3, R82, 0xffffffff ;  /* 0xffffffff52031836 */ /* 0x001fc80000000000 */
[----:B------:R-:W-:Y:S02]  /*0520*/  @P1 IMAD R3, R3, 0x4, R2 ;  /* 0x0000000403031824 */ /* 0x000fe400078e0202 */
[----:B--2---:R-:W-:-:S05]  /*0530*/  @P2 VIADD R6, R6, 0x1 ;  /* 0x0000000106062836 */ /* 0x004fca0000000000 */
[----:B------:R0:W-:Y:S04]  /*0540*/  @P2 STL [R7], R6 ;  /* 0x0000000607002387 */ /* 0x0001e80000100800 */
[----:B------:R-:W2:Y:S01]  /*0550*/  @P1 LDL R0, [R3] ;  /* 0x0000000003001983 */ /* 0x000ea20000100800 */
[----:B------:R-:W-:-:S13]  /*0560*/  ISETP.GE.AND P0, PT, R81, 0x1, PT ;  /* 0x000000015100780c */ /* 0x000fda0003f06270 */
[----:B-1----:R-:W-:-:S05]  /*0570*/  @P0 IADD3 R5, PT, PT, R81, -0x1, RZ ;  /* 0xffffffff51050810 */ /* 0x002fca0007ffe0ff */
[----:B------:R-:W-:Y:S01]  /*0580*/  @P0 IMAD R5, R5, 0x4, R2 ;  /* 0x0000000405050824 */ /* 0x000fe200078e0202 */
[----:B------:R-:W-:Y:S01]  /*0590*/  LOP3.LUT R12, R12, 0xfffffffd, RZ, 0xc0, !PT ;  /* 0xfffffffd0c0c7812 */ /* 0x000fe200078ec0ff */
[----:B--2---:R-:W-:-:S05]  /*05a0*/  @P1 VIADD R0, R0, 0x1 ;  /* 0x0000000100001836 */ /* 0x004fca0000000000 */
[----:B------:R1:W-:Y:S04]  /*05b0*/  @P1 STL [R3], R0 ;  /* 0x0000000003001387 */ /* 0x0003e80000100800 */
[----:B------:R-:W2:Y:S01]  /*05c0*/  @P0 LDL R4, [R5] ;  /* 0x0000000005040983 */ /* 0x000ea20000100800 */
[----:B------:R-:W-:-:S04]  /*05d0*/  @P2 LOP3.LUT R12, R12, 0x2, RZ, 0xfc, !PT ;  /* 0x000000020c0c2812 */ /* 0x000fc800078efcff */
[----:B------:R-:W-:-:S04]  /*05e0*/  LOP3.LUT R12, R12, 0xfffffeff, RZ, 0xc0, !PT ;  /* 0xfffffeff0c0c7812 */ /* 0x000fc800078ec0ff */
[----:B------:R-:W-:Y:S02]  /*05f0*/  @P1 LOP3.LUT R12, R12, 0x100, RZ, 0xfc, !PT ;  /* 0x000001000c0c1812 */ /* 0x000fe400078efcff */
[----:B------:R-:W-:-:S13]  /*0600*/  ISETP.GE.AND P1, PT, R80, 0x1, PT ;  /* 0x000000015000780c */ /* 0x000fda0003f26270 */
[----:B0-----:R-:W-:-:S04]  /*0610*/  @P1 VIADD R7, R80, 0xffffffff ;  /* 0xffffffff50071836 */ /* 0x001fc80000000000 */
[----:B------:R-:W-:Y:S02]  /*0620*/  @P1 IMAD R7, R7, 0x4, R2 ;  /* 0x0000000407071824 */ /* 0x000fe400078e0202 */
[----:B--2---:R-:W-:-:S05]  /*0630*/  @P0 VIADD R4, R4, 0x1 ;  /* 0x0000000104040836 */ /* 0x004fca0000000000 */
[----:B------:R0:W-:Y:S04]  /*0640*/  @P0 STL [R5], R4 ;  /* 0x0000000405000387 */ /* 0x0001e80000100800 */
[----:B------:R-:W2:Y:S01]  /*0650*/  @P1 LDL R6, [R7] ;  /* 0x0000000007061983 */ /* 0x000ea20000100800 */
[----:B------:R-:W-:-:S04]  /*0660*/  LOP3.LUT R12, R12, 0xfffffdff, RZ, 0xc0, !PT ;  /* 0xfffffdff0c0c7812 */ /* 0x000fc800078ec0ff */
[----:B------:R-:W-:Y:S02]  /*0670*/  @P0 LOP3.LUT R12, R12, 0x200, RZ, 0xfc, !PT ;  /* 0x000002000c0c0812 */ /* 0x000fe400078efcff */
[----:B------:R-:W-:-:S13]  /*0680*/  ISETP.GE.AND P0, PT, R77, 0x1, PT ;  /* 0x000000014d00780c */ /* 0x000fda0003f06270 */
[----:B-1----:R-:W-:-:S04]  /*0690*/  @P0 VIADD R3, R77, 0xffffffff ;  /* 0xffffffff4d030836 */ /* 0x002fc80000000000 */
[----:B------:R-:W-:Y:S01]  /*06a0*/  @P0 IMAD R3, R3, 0x4, R2 ;  /* 0x0000000403030824 */ /* 0x000fe200078e0202 */
[----:B--2---:R-:W-:-:S05]  /*06b0*/  @P1 IADD3 R6, PT, PT, R6, 0x1, RZ ;  /* 0x0000000106061810 */ /* 0x004fca0007ffe0ff */
[----:B------:R1:W-:Y:S04]  /*06c0*/  @P1 STL [R7], R6 ;  /* 0x0000000607001387 */ /* 0x0003e80000100800 */
[----:B------:R-:W2:Y:S01]  /*06d0*/  @P0 LDL R0, [R3] ;  /* 0x0000000003000983 */ /* 0x000ea20000100800 */
        /* <DEDUP_REMOVED lines=11> */
[----:B------:R-:W-:-:S05]  /*0790*/  @P0 VIADD R5, R73, 0xffffffff ;  /* 0xffffffff49050836 */ /* 0x000fca0000000000 */
[----:B------:R-:W-:Y:S01]  /*07a0*/  @P0 LEA R15, R5, R2, 0x2 ;  /* 0x00000002050f0211 */ /* 0x000fe200078e10ff */
[----:B--2---:R-:W-:-:S05]  /*07b0*/  @P1 VIADD R14, R4, 0x1 ;  /* 0x00000001040e1836 */ /* 0x004fca0000000000 */
[----:B------:R0:W-:Y:S04]  /*07c0*/  @P1 STL [R13], R14 ;  /* 0x0000000e0d001387 */ /* 0x0001e80000100800 */
[----:B------:R-:W2:Y:S02]  /*07d0*/  @P0 LDL R4, [R15] ;  /* 0x000000000f040983 */ /* 0x000ea40000100800 */
[----:B--2---:R-:W-:-:S05]  /*07e0*/  @P0 VIADD R16, R4, 0x1 ;  /* 0x0000000104100836 */ /* 0x004fca0000000000 */
[----:B------:R0:W-:Y:S04]  /*07f0*/  @P0 STL [R15], R16 ;  /* 0x000000100f000387 */ /* 0x0001e80000100800 */
[----:B------:R-:W2:Y:S04]  /*0800*/  LDL R17, [R1+0x144] ;  /* 0x0001440001117983 */ /* 0x000ea80000100800 */
[----:B------:R-:W2:Y:S04]  /*0810*/  LDL.64 R4, [R1+0x148] ;  /* 0x0001480001047983 */ /* 0x000ea80000100a00 */
[----:B-1----:R-:W3:Y:S04]  /*0820*/  LDL.64 R6, [R1+0x150] ;  /* 0x0001500001067983 */ /* 0x002ee80000100a00 */
[----:B------:R-:W4:Y:S04]  /*0830*/  LDL.64 R8, [R1+0x158] ;  /* 0x0001580001087983 */ /* 0x000f280000100a00 */
[----:B------:R-:W5:Y:S01]  /*0840*/  LDL.64 R10, [R1+0x160] ;  /* 0x00016000010a7983 */ /* 0x000f620000100a00 */
[----:B------:R-:W-:-:S04]  /*0850*/  LOP3.LUT R12, R12, 0xfff7ffff, RZ, 0xc0, !PT ;  /* 0xfff7ffff0c0c7812 */ /* 0x000fc800078ec0ff */
[----:B------:R-:W-:-:S04]  /*0860*/  @P1 LOP3.LUT R12, R12, 0x80000, RZ, 0xfc, !PT ;  /* 0x000800000c0c1812 */ /* 0x000fc800078efcff */
[----:B------:R-:W-:-:S04]  /*0870*/  LOP3.LUT R12, R12, 0xffbfffff, RZ, 0xc0, !PT ;  /* 0xffbfffff0c0c7812 */ /* 0x000fc800078ec0ff */
[----:B------:R-:W-:Y:S02]  /*0880*/  @P0 LOP3.LUT R12, R12, 0x400000, RZ, 0xfc, !PT ;  /* 0x004000000c0c0812 */ /* 0x000fe400078efcff */
[----:B--2---:R-:W-:-:S04]  /*0890*/  VIMNMX3 R4, R17, R4, R5, !PT ;  /* 0x000000041104720f */ /* 0x004fc80007800105 */
[----:B---3--:R-:W-:-:S04]  /*08a0*/  VIMNMX3 R4, R4, R6, R7, !PT ;  /* 0x000000060404720f */ /* 0x008fc80007800107 */
[----:B----4-:R-:W-:-:S04]  /*08b0*/  VIMNMX3 R4, R4, R8, R9, !PT ;  /* 0x000000080404720f */ /* 0x010fc80007800109 */
[----:B-----5:R-:W-:-:S04]  /*08c0*/  VIMNMX3 R4, R4, R10, R11, !PT ;  /* 0x0000000a0404720f */ /* 0x020fc8000780010b */
[----:B------:R-:W-:-:S13]  /*08d0*/  ISETP.GT.AND P0, PT, R4, 0x1, PT ;  /* 0x000000010400780c */ /* 0x000fda0003f04270 */
[----:B0-----:R-:W-:Y:S05]  /*08e0*/  @P0 EXIT ;  /* 0x000000000000094d */ /* 0x001fea0003800000 */
[----:B------:R-:W2:Y:S04]  /*08f0*/  LDG.E R88, desc[UR36][R18.64+0x24] ;  /* 0x0000242412587981 */ /* 0x000ea8000c1e1900 */
[----:B------:R-:W3:Y:S01]  /*0900*/  LDG.E R87, desc[UR36][R18.64+0x28] ;  /* 0x0000282412577981 */ /* 0x000ee2000c1e1900 */
[----:B------:R-:W-:-:S03]  /*0910*/  LOP3.LUT R12, R12, 0xfffffffb, RZ, 0xc0, !PT ;  /* 0xfffffffb0c0c7812 */ /* 0x000fc600078ec0ff */
[----:B------:R-:W-:Y:S04]  /*0920*/  STL.64 [R1+0x148], RZ ;  /* 0x000148ff01007387 */ /* 0x000fe80000100a00 */
[----:B------:R-:W-:Y:S04]  /*0930*/  STL.64 [R1+0x150], RZ ;  /* 0x000150ff01007387 */ /* 0x000fe80000100a00 */
[----:B------:R-:W-:Y:S04]  /*0940*/  STL.64 [R1+0x158], RZ ;  /* 0x000158ff01007387 */ /* 0x000fe80000100a00 */
[----:B------:R-:W-:Y:S04]  /*0950*/  STL.64 [R1+0x160], RZ ;  /* 0x000160ff01007387 */ /* 0x000fe80000100a00 */
[----:B------:R-:W-:Y:S04]  /*0960*/  STL [R1+0x144], RZ ;  /* 0x000144ff01007387 */ /* 0x000fe80000100800 */
[----:B------:R-:W4:Y:S04]  /*0970*/  LDG.E R86, desc[UR36][R18.64+0x2c] ;  /* 0x00002c2412567981 */ /* 0x000f28000c1e1900 */
[----:B------:R-:W5:Y:S04]  /*0980*/  LDG.E R79, desc[UR36][R18.64+0x30] ;  /* 0x00003024124f7981 */ /* 0x000f68000c1e1900 */
[----:B------:R-:W5:Y:S04]  /*0990*/  LDG.E R78, desc[UR36][R18.64+0x34] ;  /* 0x00003424124e7981 */ /* 0x000f68000c1e1900 */
[----:B------:R-:W5:Y:S04]  /*09a0*/  LDG.E R76, desc[UR36][R18.64+0x38] ;  /* 0x00003824124c7981 */ /* 0x000f68000c1e1900 */
[----:B------:R-:W5:Y:S04]  /*09b0*/  LDG.E R68, desc[UR36][R18.64+0x3c] ;  /* 0x00003c2412447981 */ /* 0x000f68000c1e1900 */
[----:B------:R-:W5:Y:S04]  /*09c0*/  LDG.E R71, desc[UR36][R18.64+0x40] ;  /* 0x0000402412477981 */ /* 0x000f68000c1e1900 */
[----:B------:R-:W5:Y:S01]  /*09d0*/  LDG.E R69, desc[UR36][R18.64+0x44] ;  /* 0x0000442412457981 */ /* 0x000f62000c1e1900 */
[----:B--2---:R-:W-:-:S13]  /*09e0*/  ISETP.GE.AND P0, PT, R88, 0x1, PT ;  /* 0x000000015800780c */ /* 0x004fda0003f06270 */
[----:B------:R-:W-:Y:S01]  /*09f0*/  @P0 VIADD R3, R88, 0xffffffff ;  /* 0xffffffff58030836 */ /* 0x000fe20000000000 */
[----:B---3--:R-:W-:Y:S02]  /*0a00*/  ISETP.GE.AND P1, PT, R87, 0x1, PT ;  /* 0x000000015700780c */ /* 0x008fe40003f26270 */
[----:B------:R-:W-:Y:S01]  /*0a10*/  @P0 LOP3.LUT R12, R12, 0x4, RZ, 0xfc, !PT ;  /* 0x000000040c0c0812 */ /* 0x000fe200078efcff */
[----:B------:R-:W-:-:S05]  /*0a20*/  @P0 IMAD R0, R3, 0x4, R2 ;  /* 0x0000000403000824 */ /* 0x000fca00078e0202 */
[----:B------:R-:W2:Y:S05]  /*0a30*/  @P0 LDL R3, [R0] ;  /* 0x0000000000030983 */ /* 0x000eaa0000100800 */
[----:B------:R-:W-:-:S04]  /*0a40*/  @P1 VIADD R5, R87, 0xffffffff ;  /* 0xffffffff57051836 */ /* 0x000fc80000000000 */
[----:B------:R-:W-:Y:S02]  /*0a50*/  @P1 IMAD R5, R5, 0x4, R2 ;  /* 0x0000000405051824 */ /* 0x000fe400078e0202 */
[----:B--2---:R-:W-:-:S05]  /*0a60*/  @P0 VIADD R3, R3, 0x1 ;  /* 0x0000000103030836 */ /* 0x004fca0000000000 */
[----:B------:R0:W-:Y:S04]  /*0a70*/  @P0 STL [R0], R3 ;  /* 0x0000000300000387 */ /* 0x0001e80000100800 */
[----:B------:R-:W2:Y:S01]  /*0a80*/  @P1 LDL R4, [R5] ;  /* 0x0000000005041983 */ /* 0x000ea20000100800 */
[----:B----4-:R-:W-:-:S13]  /*0a90*/  ISETP.GE.AND P0, PT, R86, 0x1, PT ;  /* 0x000000015600780c */ /* 0x010fda0003f06270 */
[----:B------:R-:W-:-:S05]  /*0aa0*/  @P0 IADD3 R7, PT, PT, R86, -0x1, RZ ;  /* 0xffffffff56070810 */ /* 0x000fca0007ffe0ff */
[----:B------:R-:W-:Y:S02]  /*0ab0*/  @P0 IMAD R7, R7, 0x4, R2 ;  /* 0x0000000407070824 */ /* 0x000fe400078e0202 */
[----:B--2---:R-:W-:-:S05]  /*0ac0*/  @P1 VIADD R4, R4, 0x1 ;  /* 0x0000000104041836 */ /* 0x004fca0000000000 */
[----:B------:R1:W-:Y:S04]  /*0ad0*/  @P1 STL [R5], R4 ;  /* 0x0000000405001387 */ /* 0x0003e80000100800 */
[----:B------:R-:W2:Y:S01]  /*0ae0*/  @P0 LDL R6, [R7] ;  /* 0x0000000007060983 */ /* 0x000ea20000100800 */
[----:B------:R-:W-:-:S04]  /*0af0*/  LOP3.LUT R12, R12, 0xfffffff7, RZ, 0xc0, !PT ;  /* 0xfffffff70c0c7812 */ /* 0x000fc800078ec0ff */
[----:B------:R-:W-:Y:S02]  /*0b00*/  @P1 LOP3.LUT R12, R12, 0x8, RZ, 0xfc, !PT ;  /* 0x000000080c0c1812 */ /* 0x000fe400078efcff */
[----:B-----5:R-:W-:-:S13]  /*0b10*/  ISETP.GE.AND P1, PT, R79, 0x1, PT ;  /* 0x000000014f00780c */ /* 0x020fda0003f26270 */
        /* <DEDUP_REMOVED lines=24> */
[----:B-1----:R-:W-:-:S05]  /*0ca0*/  @P0 VIADD R3, R68, 0xffffffff ;  /* 0xffffffff44030836 */ /* 0x002fca0000000000 */
[----:B------:R-:W-:Y:S01]  /*0cb0*/  @P0 LEA R3, R3, R2, 0x2 ;  /* 0x0000000203030211 */ /* 0x000fe200078e10ff */
[----:B--2---:R-:W-:-:S05]  /*0cc0*/  @P1 VIADD R6, R6, 0x1 ;  /* 0x0000000106061836 */ /* 0x004fca0000000000 */
        /* <DEDUP_REMOVED lines=13> */
[----:B------:R-:W-:-:S04]  /*0da0*/  @P0 VIADD R5, R69, 0xffffffff ;  /* 0xffffffff45050836 */ /* 0x000fc80000000000 */
[----:B------:R-:W-:Y:S02]  /*0db0*/  @P0 IMAD R15, R5, 0x4, R2 ;  /* 0x00000004050f0824 */ /* 0x000fe400078e0202 */
[----:B--2---:R-:W-:-:S05]  /*0dc0*/  @P1 VIADD R14, R4, 0x1 ;  /* 0x00000001040e1836 */ /* 0x004fca0000000000 */
[----:B------:R0:W-:Y:S04]  /*0dd0*/  @P1 STL [R13], R14 ;  /* 0x0000000e0d001387 */ /* 0x0001e80000100800 */
[----:B------:R-:W2:Y:S02]  /*0de0*/  @P0 LDL R4, [R15] ;  /* 0x000000000f040983 */ /* 0x000ea40000100800 */
[----:B--2---:R-:W-:-:S05]  /*0df0*/  @P0 IADD3 R16, PT, PT, R4, 0x1, RZ ;  /* 0x0000000104100810 */ /* 0x004fca0007ffe0ff */
        /* <DEDUP_REMOVED lines=43> */
[----:B------:R-:W-:-:S04]  /*10b0*/  @P0 VIADD R7, R83, 0xffffffff ;  /* 0xffffffff53070836 */ /* 0x000fc80000000000 */
[----:B------:R-:W-:Y:S01]  /*10c0*/  @P0 IMAD R7, R7, 0x4, R2 ;  /* 0x0000000407070824 */ /* 0x000fe200078e0202 */
[----:B--2---:R-:W-:-:S05]  /*10d0*/  @P1 IADD3 R4, PT, PT, R4, 0x1, RZ ;  /* 0x0000000104041810 */ /* 0x004fca0007ffe0ff */
        /* <DEDUP_REMOVED lines=30> */
[----:B------:R-:W-:Y:S02]  /*12c0*/  @P0 IMAD R3, R3, 0x4, R2 ;  /* 0x0000000403030824 */ /* 0x000fe400078e0202 */
[----:B--2---:R-:W-:-:S05]  /*12d0*/  @P1 VIADD R6, R6, 0x1 ;  /* 0x0000000106061836 */ /* 0x004fca0000000000 */
[----:B------:R1:W-:Y:S04]  /*12e0*/  @P1 STL [R7], R6 ;  /* 0x0000000607001387 */ /* 0x0003e80000100800 */
[----:B------:R-:W2:Y:S01]  /*12f0*/  @P0 LDL R0, [R3] ;  /* 0x0000000003000983 */ /* 0x000ea20000100800 */
[----:B------:R-:W-:-:S04]  /*1300*/  LOP3.LUT R12, R12, 0xfffeffff, RZ, 0xc0, !PT ;  /* 0xfffeffff0c0c7812 */ /* 0x000fc800078ec0ff */
[----:B------:R-:W-:Y:S02]  /*1310*/  @P1 LOP3.LUT R12, R12, 0x10000, RZ, 0xfc, !PT ;  /* 0x000100000c0c1812 */ /* 0x000fe400078efcff */
[----:B------:R-:W-:-:S13]  /*1320*/  ISETP.GE.AND P1, PT, R66, 0x1, PT ;  /* 0x000000014200780c */ /* 0x000fda0003f26270 */
[----:B0-----:R-:W-:-:S05]  /*1330*/  @P1 IADD3 R5, PT, PT, R66, -0x1, RZ ;  /* 0xffffffff42051810 */ /* 0x001fca0007ffe0ff */
        /* <DEDUP_REMOVED lines=40> */
[----:B------:R-:W5:Y:S01]  /*15c0*/  LDG.E R53, desc[UR36][R18.64+0x80] ;  /* 0x0000802412357981 */ /* 0x000f62000c1e1900 */
[----:B------:R-:W-:-:S03]  /*15d0*/  LOP3.LUT R16, R16, 0xfffffff7, RZ, 0xc0, !PT ;  /* 0xfffffff710107812 */ /* 0x000fc600078ec0ff */
[----:B------:R-:W5:Y:S04]  /*15e0*/  LDG.E R52, desc[UR36][R18.64+0x84] ;  /* 0x0000842412347981 */ /* 0x000f68000c1e1900 */
[----:B------:R-:W5:Y:S04]  /*15f0*/  LDG.E R51, desc[UR36][R18.64+0x88] ;  /* 0x0000882412337981 */ /* 0x000f68000c1e1900 */
[----:B------:R-:W5:Y:S01]  /*1600*/  LDG.E R17, desc[UR36][R18.64+0x8c] ;  /* 0x00008c2412117981 */ /* 0x000f62000c1e1900 */
[----:B--2---:R-:W-:-:S13]  /*1610*/  ISETP.GE.AND P0, PT, R64, 0x1, PT ;  /* 0x000000014000780c */ /* 0x004fda0003f06270 */
[----:B------:R-:W-:Y:S02]  /*1620*/  @P0 IADD3 R3, PT, PT, R64, -0x1, RZ ;  /* 0xffffffff40030810 */ /* 0x000fe40007ffe0ff */
        /* <DEDUP_REMOVED lines=10> */
[----:B------:R-:W-:-:S05]  /*16d0*/  @P0 VIADD R7, R62, 0xffffffff ;  /* 0xffffffff3e070836 */ /* 0x000fca0000000000 */
[----:B------:R-:W-:Y:S01]  /*16e0*/  @P0 LEA R7, R7, R2, 0x2 ;  /* 0x0000000207070211 */ /* 0x000fe200078e10ff */
        /* <DEDUP_REMOVED lines=37> */
[----:B0-----:R-:W-:-:S04]  /*1940*/  @P1 VIADD R5, R51, 0xffffffff ;  /* 0xffffffff33051836 */ /* 0x001fc80000000000 */
[----:B------:R-:W-:Y:S01]  /*1950*/  @P1 IMAD R13, R5, 0x4, R2 ;  /* 0x00000004050d1824 */ /* 0x000fe200078e0202 */
[----:B--2---:R-:W-:-:S05]  /*1960*/  @P0 IADD3 R0, PT, PT, R0, 0x1, RZ ;  /* 0x0000000100000810 */ /* 0x004fca0007ffe0ff */
        /* <DEDUP_REMOVED lines=14> */
[----:B------:R-:W3:Y:S04]  /*1a50*/  LDL.64 R10, [R1+0x150] ;  /* 0x00015000010a7983 */ /* 0x000ee80000100a00 */
[----:B-1----:R-:W4:Y:S04]  /*1a60*/  LDL.64 R6, [R1+0x158] ;  /* 0x0001580001067983 */ /* 0x002f280000100a00 */
        /* <DEDUP_REMOVED lines=20> */
[----:B------:R-:W5:Y:S01]  /*1bb0*/  LDG.E R20, desc[UR36][R18.64+0xa0] ;  /* 0x0000a02412147981 */ /* 0x000f62000c1e1900 */
[----:B------:R-:W-:-:S03]  /*1bc0*/  LOP3.LUT R16, R16, 0xfffffffd, RZ, 0xc0, !PT ;  /* 0xfffffffd10107812 */ /* 0x000fc600078ec0ff */
[----:B------:R-:W5:Y:S04]  /*1bd0*/  LDG.E R21, desc[UR36][R18.64+0xa4] ;  /* 0x0000a42412157981 */ /* 0x000f68000c1e1900 */
[----:B------:R-:W5:Y:S04]  /*1be0*/  LDG.E R22, desc[UR36][R18.64+0xa8] ;  /* 0x0000a82412167981 */ /* 0x000f68000c1e1900 */
[----:B------:R-:W5:Y:S04]  /*1bf0*/  LDG.E R23, desc[UR36][R18.64+0xac] ;  /* 0x0000ac2412177981 */ /* 0x000f68000c1e1900 */
[----:B------:R-:W5:Y:S01]  /*1c00*/  LDG.E R24, desc[UR36][R18.64+0xb0] ;  /* 0x0000b02412187981 */ /* 0x000f62000c1e1900 */
[----:B--2---:R-:W-:-:S13]  /*1c10*/  ISETP.GE.AND P0, PT, R61, 0x1, PT ;  /* 0x000000013d00780c */ /* 0x004fda0003f06270 */
[----:B------:R-:W-:Y:S01]  /*1c20*/  @P0 VIADD R3, R61, 0xffffffff ;  /* 0xffffffff3d030836 */ /* 0x000fe20000000000 */
[----:B---3--:R-:W-:Y:S02]  /*1c30*/  ISETP.GE.AND P1, PT, R60, 0x1, PT ;  /* 0x000000013c00780c */ /* 0x008fe40003f26270 */
[----:B------:R-:W-:Y:S02]  /*1c40*/  @P0 LOP3.LUT R12, R12, 0x8000000, RZ, 0xfc, !PT ;  /* 0x080000000c0c0812 */ /* 0x000fe400078efcff */
[----:B------:R-:W-:-:S05]  /*1c50*/  @P0 LEA R3, R3, R2, 0x2 ;  /* 0x0000000203030211 */ /* 0x000fca00078e10ff */
[----:B------:R-:W2:Y:S04]  /*1c60*/  @P0 LDL R0, [R3] ;  /* 0x0000000003000983 */ /* 0x000ea80000100800 */
[----:B------:R-:W-:-:S04]  /*1c70*/  @P1 VIADD R5, R60, 0xffffffff ;  /* 0xffffffff3c051836 */ /* 0x000fc80000000000 */
[----:B------:R-:W-:Y:S02]  /*1c80*/  @P1 IMAD R5, R5, 0x4, R2 ;  /* 0x0000000405051824 */ /* 0x000fe400078e0202 */
[----:B--2---:R-:W-:Y:S02]  /*1c90*/  @P0 VIADD R4, R0, 0x1 ;  /* 0x0000000100040836 */ /* 0x004fe40000000000 */
[----:B------:R-:W2:Y:S04]  /*1ca0*/  LDG.E R0, desc[UR36][R18.64+0x9c] ;  /* 0x00009c2412007981 */ /* 0x000ea8000c1e1900 */
[----:B------:R0:W-:Y:S04]  /*1cb0*/  @P0 STL [R3], R4 ;  /* 0x0000000403000387 */ /* 0x0001e80000100800 */
[----:B------:R-:W3:Y:S01]  /*1cc0*/  @P1 LDL R6, [R5] ;  /* 0x0000000005061983 */ /* 0x000ee20000100800 */
[----:B----4-:R-:W-:-:S13]  /*1cd0*/  ISETP.GE.AND P0, PT, R59, 0x1, PT ;  /* 0x000000013b00780c */ /* 0x010fda0003f06270 */
[----:B------:R-:W-:-:S04]  /*1ce0*/  @P0 VIADD R7, R59, 0xffffffff ;  /* 0xffffffff3b070836 */ /* 0x000fc80000000000 */
[----:B------:R-:W-:Y:S02]  /*1cf0*/  @P0 IMAD R7, R7, 0x4, R2 ;  /* 0x0000000407070824 */ /* 0x000fe400078e0202 */
[----:B---3--:R-:W-:-:S05]  /*1d00*/  @P1 VIADD R6, R6, 0x1 ;  /* 0x0000000106061836 */ /* 0x008fca0000000000 */
[----:B------:R1:W-:Y:S04]  /*1d10*/  @P1 STL [R5], R6 ;  /* 0x0000000605001387 */ /* 0x0003e80000100800 */
[----:B------:R-:W3:Y:S01]  /*1d20*/  @P0 LDL R8, [R7] ;  /* 0x0000000007080983 */ /* 0x000ee20000100800 */
[----:B------:R-:W-:-:S04]  /*1d30*/  LOP3.LUT R12, R12, 0xbfffffff, RZ, 0xc0, !PT ;  /* 0xbfffffff0c0c7812 */ /* 0x000fc800078ec0ff */
[----:B------:R-:W-:Y:S02]  /*1d40*/  @P1 LOP3.LUT R12, R12, 0x40000000, RZ, 0xfc, !PT ;  /* 0x400000000c0c1812 */ /* 0x000fe400078efcff */
[----:B--2---:R-:W-:-:S13]  /*1d50*/  ISETP.GE.AND P1, PT, R0, 0x1, PT ;  /* 0x000000010000780c */ /* 0x004fda0003f26270 */
[----:B0-----:R-:W-:-:S05]  /*1d60*/  @P1 IADD3 R3, PT, PT, R0, -0x1, RZ ;  /* 0xffffffff00031810 */ /* 0x001fca0007ffe0ff */
[----:B------:R-:W-:Y:S02]  /*1d70*/  @P1 IMAD R3, R3, 0x4, R2 ;  /* 0x0000000403031824 */ /* 0x000fe400078e0202 */
[----:B---3--:R-:W-:-:S05]  /*1d80*/  @P0 VIADD R8, R8, 0x1 ;  /* 0x0000000108080836 */ /* 0x008fca0000000000 */
[----:B------:R0:W-:Y:S04]  /*1d90*/  @P0 STL [R7], R8 ;  /* 0x0000000807000387 */ /* 0x0001e80000100800 */
[----:B------:R-:W2:Y:S01]  /*1da0*/  @P1 LDL R4, [R3] ;  /* 0x0000000003041983 */ /* 0x000ea20000100800 */
[----:B------:R-:W-:Y:S02]  /*1db0*/  @P0 LOP3.LUT R16, R16, 0x2, RZ, 0xfc, !PT ;  /* 0x0000000210100812 */ /* 0x000fe400078efcff */
[----:B-----5:R-:W-:-:S13]  /*1dc0*/  ISETP.GE.AND P0, PT, R20, 0x1, PT ;  /* 0x000000011400780c */ /* 0x020fda0003f06270 */
        /* <DEDUP_REMOVED lines=19> */
[----:B------:R-:W-:Y:S04]  /*1f00*/  @P1 STL [R7], R8 ;  /* 0x0000000807001387 */ /* 0x000fe80000100800 */
[----:B------:R-:W2:Y:S01]  /*1f10*/  @P0 LDL R4, [R3] ;  /* 0x0000000003040983 */ /* 0x000ea20000100800 */
[----:B------:R-:W-:-:S04]  /*1f20*/  LOP3.LUT R16, R16, 0xfffffbff, RZ, 0xc0, !PT ;  /* 0xfffffbff10107812 */ /* 0x000fc800078ec0ff */
[----:B------:R-:W-:Y:S02]  /*1f30*/  @P1 LOP3.LUT R16, R16, 0x400, RZ, 0xfc, !PT ;  /* 0x0000040010101812 */ /* 0x000fe400078efcff */
[----:B------:R-:W-:-:S13]  /*1f40*/  ISETP.GE.AND P1, PT, R23, 0x1, PT ;  /* 0x000000011700780c */ /* 0x000fda0003f26270 */
[----:B0-----:R-:W-:-:S05]  /*1f50*/  @P1 VIADD R5, R23, 0xffffffff ;  /* 0xffffffff17051836 */ /* 0x001fca0000000000 */
[----:B------:R-:W-:Y:S01]  /*1f60*/  @P1 LEA R13, R5, R2, 0x2 ;  /* 0x00000002050d1211 */ /* 0x000fe200078e10ff */
        /* <DEDUP_REMOVED lines=14> */
[----:B0-----:R-:W2:Y:S04]  /*2050*/  LDL.64 R4, [R1+0x148] ;  /* 0x0001480001047983 */ /* 0x001ea80000100a00 */
[----:B------:R-:W3:Y:S04]  /*2060*/  LDL.64 R6, [R1+0x150] ;  /* 0x0001500001067983 */ /* 0x000ee80000100a00 */
        /* <DEDUP_REMOVED lines=11> */
[----:B-1----:R-:W-:Y:S05]  /*2120*/  @P0 EXIT ;  /* 0x000000000000094d */ /* 0x002fea0003800000 */
        /* <DEDUP_REMOVED lines=8> */
[----:B------:R-:W4:Y:S01]  /*21b0*/  LDG.E R56, desc[UR36][R18.64+0xbc] ;  /* 0x0000bc2412387981 */ /* 0x000f22000c1e1900 */
[----:B------:R-:W-:-:S03]  /*21c0*/  LOP3.LUT R16, R16, 0xfffffffe, RZ, 0xc0, !PT ;  /* 0xfffffffe10107812 */ /* 0x000fc600078ec0ff */
        /* <DEDUP_REMOVED lines=11> */
[----:B------:R-:W-:-:S05]  /*2280*/  @P1 IADD3 R7, PT, PT, R57, -0x1, RZ ;  /* 0xffffffff39071810 */ /* 0x000fca0007ffe0ff */
        /* <DEDUP_REMOVED lines=11> */
[----:B------:R-:W-:Y:S02]  /*2340*/  @P1 LOP3.LUT R16, R16, 0x1, RZ, 0xfc, !PT ;  /* 0x0000000110101812 */ /* 0x000fe400078efcff */
[----:B--2---:R-:W-:-:S13]  /*2350*/  ISETP.GE.AND P1, PT, R3, 0x1, PT ;  /* 0x000000010300780c */ /* 0x004fda0003f26270 */
[----:B0-----:R-:W-:-:S04]  /*2360*/  @P1 VIADD R5, R3, 0xffffffff ;  /* 0xffffffff03051836 */ /* 0x001fc80000000000 */
[----:B------:R-:W-:Y:S01]  /*2370*/  @P1 IMAD R5, R5, 0x4, R2 ;  /* 0x0000000405051824 */ /* 0x000fe200078e0202 */
[----:B---3--:R-:W-:-:S05]  /*2380*/  @P0 IADD3 R8, PT, PT, R8, 0x1, RZ ;  /* 0x0000000108080810 */ /* 0x008fca0007ffe0ff */
[----:B------:R0:W-:Y:S04]  /*2390*/  @P0 STL [R9], R8 ;  /* 0x0000000809000387 */ /* 0x0001e80000100800 */
[----:B------:R-:W2:Y:S01]  /*23a0*/  @P1 LDL R4, [R5] ;  /* 0x0000000005041983 */ /* 0x000ea20000100800 */
[----:B------:R-:W-:-:S04]  /*23b0*/  LOP3.LUT R16, R16, 0xfffffffb, RZ, 0xc0, !PT ;  /* 0xfffffffb10107812 */ /* 0x000fc800078ec0ff */
        /* <DEDUP_REMOVED lines=34> */
[----:B------:R-:W-:-:S05]  /*25e0*/  @P0 IADD3 R7, PT, PT, R29, -0x1, RZ ;  /* 0xffffffff1d070810 */ /* 0x000fca0007ffe0ff */
        /* <DEDUP_REMOVED lines=43> */
[----:B------:R-:W-:Y:S01]  /*28a0*/  @P1 IMAD R9, R9, 0x4, R2 ;  /* 0x0000000409091824 */ /* 0x000fe200078e0202 */
[----:B--2---:R-:W-:Y:S02]  /*28b0*/  @P0 IADD3 R7, PT, PT, R5, 0x1, RZ ;  /* 0x0000000105070810 */ /* 0x004fe40007ffe0ff */
        /* <DEDUP_REMOVED lines=12> */
[----:B0-----:R-:W-:-:S05]  /*2980*/  @P1 VIADD R7, R5, 0xffffffff ;  /* 0xffffffff05071836 */ /* 0x001fca0000000000 */
[----:B------:R-:W-:Y:S01]  /*2990*/  @P1 LEA R7, R7, R2, 0x2 ;  /* 0x0000000207071211 */ /* 0x000fe200078e10ff */
[----:B---3--:R-:W-:-:S05]  /*29a0*/  @P0 VIADD R10, R10, 0x1 ;  /* 0x000000010a0a0836 */ /* 0x008fca0000000000 */
        /* <DEDUP_REMOVED lines=18> */
[----:B------:R-:W-:Y:S02]  /*2ad0*/  @P0 LOP3.LUT R92, R92, 0x1, RZ, 0xfc, !PT ;  /* 0x000000015c5c0812 */ /* 0x000fe400078efcff */
[----:B------:R-:W-:-:S13]  /*2ae0*/  ISETP.GE.AND P0, PT, R34, 0x1, PT ;  /* 0x000000012200780c */ /* 0x000fda0003f06270 */
[----:B-1----:R-:W-:-:S05]  /*2af0*/  @P0 IADD3 R7, PT, PT, R34, -0x1, RZ ;  /* 0xffffffff22070810 */ /* 0x002fca0007ffe0ff */
        /* <DEDUP_REMOVED lines=16> */
[----:B------:R-:W-:Y:S01]  /*2c00*/  @P0 IMAD R37, R9, 0x4, R2 ;  /* 0x0000000409250824 */ /* 0x000fe200078e0202 */
[----:B--2---:R-:W-:-:S05]  /*2c10*/  @P1 IADD3 R15, PT, PT, R8, 0x1, RZ ;  /* 0x00000001080f1810 */ /* 0x004fca0007ffe0ff */
        /* <DEDUP_REMOVED lines=40> */
[----:B------:R-:W-:-:S05]  /*2ea0*/  @P1 VIADD R11, R38, 0xffffffff ;  /* 0xffffffff260b1836 */ /* 0x000fca0000000000 */
[----:B------:R-:W-:Y:S01]  /*2eb0*/  @P1 LEA R11, R11, R2, 0x2 ;  /* 0x000000020b0b1211 */ /* 0x000fe200078e10ff */
        /* <DEDUP_REMOVED lines=13> */
[----:B0-----:R-:W-:-:S04]  /*2f90*/  @P1 VIADD R9, R7, 0xffffffff ;  /* 0xffffffff07091836 */ /* 0x001fc80000000000 */
[----:B------:R-:W-:Y:S02]  /*2fa0*/  @P1 IMAD R9, R9, 0x4, R2 ;  /* 0x0000000409091824 */ /* 0x000fe400078e0202 */
[----:B---3--:R-:W-:-:S05]  /*2fb0*/  @P0 VIADD R12, R12, 0x1 ;  /* 0x000000010c0c0836 */ /* 0x008fca0000000000 */
[----:B------:R0:W-:Y:S04]  /*2fc0*/  @P0 STL [R13], R12 ;  /* 0x0000000c0d000387 */ /* 0x0001e80000100800 */
[----:B------:R-:W2:Y:S01]  /*2fd0*/  @P1 LDL R8, [R9] ;  /* 0x0000000009081983 */ /* 0x000ea20000100800 */
[----:B------:R-:W-:-:S04]  /*2fe0*/  LOP3.LUT R16, R16, 0xefffffff, RZ, 0xc0, !PT ;  /* 0xefffffff10107812 */ /* 0x000fc800078ec0ff */
[----:B------:R-:W-:Y:S02]  /*2ff0*/  @P0 LOP3.LUT R16, R16, 0x10000000, RZ, 0xfc, !PT ;  /* 0x1000000010100812 */ /* 0x000fe400078efcff */
[----:B-----5:R-:W-:-:S13]  /*3000*/  ISETP.GE.AND P0, PT, R39, 0x1, PT ;  /* 0x000000012700780c */ /* 0x020fda0003f06270 */
[----:B-1----:R-:W-:-:S05]  /*3010*/  @P0 IADD3 R11, PT, PT, R39, -0x1, RZ ;  /* 0xffffffff270b0810 */ /* 0x002fca0007ffe0ff */
        /* <DEDUP_REMOVED lines=14> */
[----:B-1----:R-:W-:-:S04]  /*3100*/  @P0 VIADD R9, R41, 0xffffffff ;  /* 0xffffffff29090836 */ /* 0x002fc80000000000 */
[----:B------:R-:W-:Y:S01]  /*3110*/  @P0 IMAD R9, R9, 0x4, R2 ;  /* 0x0000000409090824 */ /* 0x000fe200078e0202 */
[----:B--2---:R-:W-:-:S05]  /*3120*/  @P1 IADD3 R12, PT, PT, R12, 0x1, RZ ;  /* 0x000000010c0c1810 */ /* 0x004fca0007ffe0ff */
        /* <DEDUP_REMOVED lines=36> */
[----:B------:R-:W3:Y:S04]  /*3370*/  LDG.E R44, desc[UR36][R18.64+0x124] ;  /* 0x00012424122c7981 */ /* 0x000ee8000c1e1900 */
        /* <DEDUP_REMOVED lines=16> */
[----:B------:R-:W-:-:S04]  /*3480*/  @P1 VIADD R13, R44, 0xffffffff ;  /* 0xffffffff2c0d1836 */ /* 0x000fc80000000000 */
[----:B------:R-:W-:Y:S02]  /*3490*/  @P1 IMAD R13, R13, 0x4, R2 ;  /* 0x000000040d0d1824 */ /* 0x000fe400078e0202 */
[----:B--2---:R-:W-:Y:S01]  /*34a0*/  @P0 VIADD R11, R9, 0x1 ;  /* 0x00000001090b0836 */ /* 0x004fe20000000000 */
[C---:B----4-:R-:W-:Y:S01]  /*34b0*/  ISETP.GE.AND P3, PT, R8.reuse, 0x1, PT ;  /* 0x000000010800780c */ /* 0x050fe20003f66270 */
[----:B------:R-:W2:Y:S04]  /*34c0*/  LDG.E R9, desc[UR36][R18.64+0x12c] ;  /* 0x00012c2412097981 */ /* 0x000ea8000c1e1900 */
[----:B------:R0:W-:Y:S04]  /*34d0*/  @P0 STL [R10], R11 ;  /* 0x0000000b0a000387 */ /* 0x0001e80000100800 */
[----:B------:R-:W3:Y:S04]  /*34e0*/  @P1 LDL R12, [R13] ;  /* 0x000000000d0c1983 */ /* 0x000ee80000100800 */
[----:B------:R-:W-:-:S05]  /*34f0*/  @P3 IADD3 R15, PT, PT, R8, -0x1, RZ ;  /* 0xffffffff080f3810 */ /* 0x000fca0007ffe0ff */
[----:B------:R-:W-:Y:S02]  /*3500*/  @P3 IMAD R15, R15, 0x4, R2 ;  /* 0x000000040f0f3824 */ /* 0x000fe400078e0202 */
[----:B---3--:R-:W-:-:S05]  /*3510*/  @P1 VIADD R12, R12, 0x1 ;  /* 0x000000010c0c1836 */ /* 0x008fca0000000000 */
[----:B------:R1:W-:Y:S04]  /*3520*/  @P1 STL [R13], R12 ;  /* 0x0000000c0d001387 */ /* 0x0003e80000100800 */
[----:B------:R-:W3:Y:S01]  /*3530*/  @P3 LDL R14, [R15] ;  /* 0x000000000f0e3983 */ /* 0x000ee20000100800 */
[----:B--2---:R-:W-:-:S13]  /*3540*/  ISETP.GE.AND P2, PT, R9, 0x1, PT ;  /* 0x000000010900780c */ /* 0x004fda0003f46270 */
[----:B0-----:R-:W-:-:S04]  /*3550*/  @P2 VIADD R11, R9, 0xffffffff ;  /* 0xffffffff090b2836 */ /* 0x001fc80000000000 */
[----:B------:R-:W-:Y:S02]  /*3560*/  @P2 IMAD R11, R11, 0x4, R2 ;  /* 0x000000040b0b2824 */ /* 0x000fe400078e0202 */
[----:B---3--:R-:W-:-:S05]  /*3570*/  @P3 VIADD R14, R14, 0x1 ;  /* 0x000000010e0e3836 */ /* 0x008fca0000000000 */
[----:B------:R0:W-:Y:S04]  /*3580*/  @P3 STL [R15], R14 ;  /* 0x0000000e0f003387 */ /* 0x0001e80000100800 */
[----:B------:R-:W2:Y:S01]  /*3590*/  @P2 LDL R10, [R11] ;  /* 0x000000000b0a2983 */ /* 0x000ea20000100800 */
[----:B------:R-:W-:Y:S02]  /*35a0*/  @P3 LOP3.LUT R16, R16, 0x20000000, RZ, 0xfc, !PT ;  /* 0x2000000010103812 */ /* 0x000fe400078efcff */
[----:B-----5:R-:W-:-:S13]  /*35b0*/  ISETP.GE.AND P3, PT, R46, 0x1, PT ;  /* 0x000000012e00780c */ /* 0x020fda0003f66270 */
        /* <DEDUP_REMOVED lines=9> */
[----:B0-----:R-:W-:Y:S02]  /*3650*/  @P2 IMAD R14, R49, 0x4, R2 ;  /* 0x00000004310e2824 */ /* 0x001fe400078e0202 */
[----:B--2---:R-:W-:Y:S01]  /*3660*/  @P3 VIADD R12, R12, 0x1 ;  /* 0x000000010c0c3836 */ /* 0x004fe20000000000 */
[----:B------:R-:W-:Y:S01]  /*3670*/  LOP3.LUT R16, R16, 0xfdffffff, RZ, 0xc0, !PT ;  /* 0xfdffffff10107812 */ /* 0x000fe200078ec0ff */
[----:B------:R-:W2:Y:S04]  /*3680*/  LDG.E R49, desc[UR36][R18.64+0x13c] ;  /* 0x00013c2412317981 */ /* 0x000ea8000c1e1900 */
[----:B------:R0:W-:Y:S04]  /*3690*/  @P3 STL [R13], R12 ;  /* 0x0000000c0d003387 */ /* 0x0001e80000100800 */
[----:B------:R-:W3:Y:S01]  /*36a0*/  @P2 LDL R15, [R14] ;  /* 0x000000000e0f2983 */ /* 0x000ee20000100800 */
[----:B------:R-:W-:-:S02]  /*36b0*/  @P3 LOP3.LUT R16, R16, 0x2000000, RZ, 0xfc, !PT ;  /* 0x0200000010103812 */ /* 0x000fc400078efcff */
[----:B------:R-:W-:-:S13]  /*36c0*/  ISETP.GE.AND P3, PT, R48, 0x1, PT ;  /* 0x000000013000780c */ /* 0x000fda0003f66270 */
[----:B-1----:R-:W-:-:S05]  /*36d0*/  @P3 VIADD R11, R48, 0xffffffff ;  /* 0xffffffff300b3836 */ /* 0x002fca0000000000 */
[----:B------:R-:W-:Y:S01]  /*36e0*/  @P3 LEA R11, R11, R2, 0x2 ;  /* 0x000000020b0b3211 */ /* 0x000fe200078e10ff */
[----:B---3--:R-:W-:-:S05]  /*36f0*/  @P2 VIADD R15, R15, 0x1 ;  /* 0x000000010f0f2836 */ /* 0x008fca0000000000 */
[----:B------:R-:W-:Y:S04]  /*3700*/  @P2 STL [R14], R15 ;  /* 0x0000000f0e002387 */ /* 0x000fe80000100800 */
[----:B------:R-:W3:Y:S01]  /*3710*/  @P3 LDL R10, [R11] ;  /* 0x000000000b0a3983 */ /* 0x000ee20000100800 */
[----:B--2---:R-:W-:-:S13]  /*3720*/  ISETP.GE.AND P4, PT, R49, 0x1, PT ;  /* 0x000000013100780c */ /* 0x004fda0003f86270 */
[----:B0-----:R-:W-:-:S04]  /*3730*/  @P4 VIADD R13, R49, 0xffffffff ;  /* 0xffffffff310d4836 */ /* 0x001fc80000000000 */
[----:B------:R-:W-:Y:S02]  /*3740*/  @P4 IMAD R16, R13, 0x4, R2 ;  /* 0x000000040d104824 */ /* 0x000fe400078e0202 */
[----:B---3--:R-:W-:-:S05]  /*3750*/  @P3 VIADD R10, R10, 0x1 ;  /* 0x000000010a0a3836 */ /* 0x008fca0000000000 */
[----:B------:R-:W-:Y:S04]  /*3760*/  @P3 STL [R11], R10 ;  /* 0x0000000a0b003387 */ /* 0x000fe80000100800 */
[----:B------:R-:W2:Y:S01]  /*3770*/  @P4 LDL R12, [R16] ;  /* 0x00000000100c4983 */ /* 0x000ea20000100800 */
        /* <DEDUP_REMOVED lines=8> */
[----:B0-----:R-:W2:Y:S04]  /*3800*/  LDL R93, [R1+0x144] ;  /* 0x00014400015d7983 */ /* 0x001ea80000100800 */
[----:B------:R-:W2:Y:S04]  /*3810*/  LDL.64 R10, [R1+0x148] ;  /* 0x00014800010a7983 */ /* 0x000ea80000100a00 */
[----:B-1----:R-:W3:Y:S04]  /*3820*/  LDL.64 R12, [R1+0x150] ;  /* 0x00015000010c7983 */ /* 0x002ee80000100a00 */
[----:B------:R-:W4:Y:S04]  /*3830*/  LDL.64 R14, [R1+0x158] ;  /* 0x00015800010e7983 */ /* 0x000f280000100a00 */
[----:B------:R-:W5:Y:S01]  /*3840*/  LDL.64 R18, [R1+0x160] ;  /* 0x0001600001127983 */ /* 0x000f620000100a00 */
[----:B--2---:R-:W-:-:S04]  /*3850*/  VIMNMX3 R10, R93, R10, R11, !PT ;  /* 0x0000000a5d0a720f */ /* 0x004fc8000780010b */
[----:B---3--:R-:W-:-:S04]  /*3860*/  VIMNMX3 R10, R10, R12, R13, !PT ;  /* 0x0000000c0a0a720f */ /* 0x008fc8000780010d */
[----:B----4-:R-:W-:-:S04]  /*3870*/  VIMNMX3 R10, R10, R14, R15, !PT ;  /* 0x0000000e0a0a720f */ /* 0x010fc8000780010f */
[----:B-----5:R-:W-:-:S04]  /*3880*/  VIMNMX3 R10, R10, R18, R19, !PT ;  /* 0x000000120a0a720f */ /* 0x020fc80007800113 */
[----:B------:R-:W-:-:S13]  /*3890*/  ISETP.GT.AND P6, PT, R10, 0x1, PT ;  /* 0x000000010a00780c */ /* 0x000fda0003fc4270 */
[----:B------:R-:W-:Y:S05]  /*38a0*/  @P6 EXIT ;  /* 0x000000000000694d */ /* 0x000fea0003800000 */
[----:B------:R0:W-:Y:S01]  /*38b0*/  STL [R1+0x144], RZ ;  /* 0x000144ff01007387 */ /* 0x0001e20000100800 */
[----:B------:R-:W-:Y:S01]  /*38c0*/  ISETP.GT.AND P6, PT, R91, RZ, PT ;  /* 0x000000ff5b00720c */ /* 0x000fe20003fc4270 */
[----:B------:R-:W-:Y:S01]  /*38d0*/  BSSY.RECONVERGENT B0, `(.L_x_1) ;  /* 0x000000d000007945 */ /* 0x000fe20003800200 */
[----:B------:R-:W-:Y:S01]  /*38e0*/  LOP3.LUT R92, R92, 0xfffffbff, RZ, 0xc0, !PT ;  /* 0xfffffbff5c5c7812 */ /* 0x000fe200078ec0ff */
[----:B------:R0:W-:Y:S04]  /*38f0*/  STL.64 [R1+0x148], RZ ;  /* 0x000148ff01007387 */ /* 0x0001e80000100a00 */
[----:B------:R0:W-:Y:S04]  /*3900*/  STL.64 [R1+0x150], RZ ;  /* 0x000150ff01007387 */ /* 0x0001e80000100a00 */
[----:B------:R0:W-:Y:S02]  /*3910*/  STL.64 [R1+0x158], RZ ;  /* 0x000158ff01007387 */ /* 0x0001e40000100a00 */
[----:B------:R-:W-:-:S02]  /*3920*/  @P6 LOP3.LUT R92, R92, 0x400, RZ, 0xfc, !PT ;  /* 0x000004005c5c6812 */ /* 0x000fc400078efcff */
[----:B------:R0:W-:Y:S01]  /*3930*/  STL.64 [R1+0x160], RZ ;  /* 0x000160ff01007387 */ /* 0x0001e20000100a00 */
[----:B------:R-:W-:Y:S05]  /*3940*/  @!P6 BRA `(.L_x_2) ;  /* 0x000000000014e947 */ /* 0x000fea0003800000 */
[----:B------:R-:W-:-:S04]  /*3950*/  VIADD R11, R91, 0xffffffff ;  /* 0xffffffff5b0b7836 */ /* 0x000fc80000000000 */
[----:B------:R-:W-:-:S05]  /*3960*/  IMAD R11, R11, 0x4, R2 ;  /* 0x000000040b0b7824 */ /* 0x000fca00078e0202 */
[----:B------:R-:W2:Y:S02]  /*3970*/  LDL R10, [R11] ;  /* 0x000000000b0a7983 */ /* 0x000ea40000100800 */
[----:B--2---:R-:W-:-:S05]  /*3980*/  VIADD R10, R10, 0x1 ;  /* 0x000000010a0a7836 */ /* 0x004fca0000000000 */
[----:B------:R1:W-:Y:S02]  /*3990*/  STL [R11], R10 ;  /* 0x0000000a0b007387 */ /* 0x0003e40000100800 */
.L_x_2:
[----:B------:R-:W-:Y:S05]  /*39a0*/  BSYNC.RECONVERGENT B0 ;  /* 0x0000000000007941 */ /* 0x000fea0003800200 */
.L_x_1:
[----:B------:R-:W-:Y:S01]  /*39b0*/  ISETP.GE.AND P6, PT, R88, 0x1, PT ;  /* 0x000000015800780c */ /* 0x000fe20003fc6270 */
[----:B------:R-:W-:-:S12]  /*39c0*/  BSSY.RECONVERGENT B0, `(.L_x_3) ;  /* 0x0000007000007945 */ /* 0x000fd80003800200 */
[----:B------:R-:W-:Y:S05]  /*39d0*/  @!P6 BRA `(.L_x_4) ;  /* 0x000000000014e947 */ /* 0x000fea0003800000 */
[----:B-1----:R-:W-:-:S04]  /*39e0*/  VIADD R11, R88, 0xffffffff ;  /* 0xffffffff580b7836 */ /* 0x002fc80000000000 */
[----:B------:R-:W-:-:S05]  /*39f0*/  IMAD R11, R11, 0x4, R2 ;  /* 0x000000040b0b7824 */ /* 0x000fca00078e0202 */
[----:B------:R-:W2:Y:S02]  /*3a00*/  LDL R10, [R11] ;  /* 0x000000000b0a7983 */ /* 0x000ea40000100800 */
[----:B--2---:R-:W-:-:S05]  /*3a10*/  VIADD R10, R10, 0x1 ;  /* 0x000000010a0a7836 */ /* 0x004fca0000000000 */
[----:B------:R2:W-:Y:S02]  /*3a20*/  STL [R11], R10 ;  /* 0x0000000a0b007387 */ /* 0x0005e40000100800 */
.L_x_4:
[----:B------:R-:W-:Y:S05]  /*3a30*/  BSYNC.RECONVERGENT B0 ;  /* 0x0000000000007941 */ /* 0x000fea0003800200 */
.L_x_3:
[----:B------:R-:W-:Y:S01]  /*3a40*/  ISETP.GE.AND P6, PT, R85, 0x1, PT ;  /* 0x000000015500780c */ /* 0x000fe20003fc6270 */
[----:B------:R-:W-:-:S12]  /*3a50*/  BSSY.RECONVERGENT B0, `(.L_x_5) ;  /* 0x0000007000007945 */ /* 0x000fd80003800200 */
[----:B------:R-:W-:Y:S05]  /*3a60*/  @!P6 BRA `(.L_x_6) ;  /* 0x000000000014e947 */ /* 0x000fea0003800000 */
[----:B-12---:R-:W-:-:S05]  /*3a70*/  IADD3 R11, PT, PT, R85, -0x1, RZ ;  /* 0xffffffff550b7810 */ /* 0x006fca0007ffe0ff */
[----:B------:R-:W-:-:S05]  /*3a80*/  IMAD R11, R11, 0x4, R2 ;  /* 0x000000040b0b7824 */ /* 0x000fca00078e0202 */
[----:B------:R-:W2:Y:S02]  /*3a90*/  LDL R10, [R11] ;  /* 0x000000000b0a7983 */ /* 0x000ea40000100800 */
[----:B--2---:R-:W-:-:S05]  /*3aa0*/  VIADD R10, R10, 0x1 ;  /* 0x000000010a0a7836 */ /* 0x004fca0000000000 */
[----:B------:R3:W-:Y:S02]  /*3ab0*/  STL [R11], R10 ;  /* 0x0000000a0b007387 */ /* 0x0007e40000100800 */
.L_x_6:
[----:B------:R-:W-:Y:S05]  /*3ac0*/  BSYNC.RECONVERGENT B0 ;  /* 0x0000000000007941 */ /* 0x000fea0003800200 */
.L_x_5:
[----:B------:R-:W-:Y:S01]  /*3ad0*/  ISETP.GE.AND P6, PT, R64, 0x1, PT ;  /* 0x000000014000780c */ /* 0x000fe20003fc6270 */
[----:B------:R-:W-:-:S12]  /*3ae0*/  BSSY.RECONVERGENT B0, `(.L_x_7) ;  /* 0x0000007000007945 */ /* 0x000fd80003800200 */
[----:B------:R-:W-:Y:S05]  /*3af0*/  @!P6 BRA `(.L_x_8) ;  /* 0x000000000014e947 */ /* 0x000fea0003800000 */
[----:B-123--:R-:W-:-:S04]  /*3b00*/  VIADD R11, R64, 0xffffffff ;  /* 0xffffffff400b7836 */ /* 0x00efc80000000000 */
[----:B------:R-:W-:-:S05]  /*3b10*/  IMAD R11, R11, 0x4, R2 ;  /* 0x000000040b0b7824 */ /* 0x000fca00078e0202 */
[----:B------:R-:W2:Y:S02]  /*3b20*/  LDL R10, [R11] ;  /* 0x000000000b0a7983 */ /* 0x000ea40000100800 */
[----:B--2---:R-:W-:-:S05]  /*3b30*/  VIADD R10, R10, 0x1 ;  /* 0x000000010a0a7836 */ /* 0x004fca0000000000 */
[----:B------:R4:W-:Y:S02]  /*3b40*/  STL [R11], R10 ;  /* 0x0000000a0b007387 */ /* 0x0009e40000100800 */
.L_x_8:
[----:B------:R-:W-:Y:S05]  /*3b50*/  BSYNC.RECONVERGENT B0 ;  /* 0x0000000000007941 */ /* 0x000fea0003800200 */
.L_x_7:
[----:B------:R-:W-:Y:S01]  /*3b60*/  ISETP.GE.AND P6, PT, R61, 0x1, PT ;  /* 0x000000013d00780c */ /* 0x000fe20003fc6270 */
[----:B------:R-:W-:-:S12]  /*3b70*/  BSSY.RECONVERGENT B0, `(.L_x_9) ;  /* 0x0000007000007945 */ /* 0x000fd80003800200 */
[----:B------:R-:W-:Y:S05]  /*3b80*/  @!P6 BRA `(.L_x_10) ;  /* 0x000000000014e947 */ /* 0x000fea0003800000 */
[----:B-1234-:R-:W-:-:S05]  /*3b90*/  VIADD R11, R61, 0xffffffff ;  /* 0xffffffff3d0b7836 */ /* 0x01efca0000000000 */
[----:B------:R-:W-:-:S05]  /*3ba0*/  LEA R11, R11, R2, 0x2 ;  /* 0x000000020b0b7211 */ /* 0x000fca00078e10ff */
[----:B------:R-:W2:Y:S02]  /*3bb0*/  LDL R10, [R11] ;  /* 0x000000000b0a7983 */ /* 0x000ea40000100800 */
[----:B--2---:R-:W-:-:S05]  /*3bc0*/  VIADD R10, R10, 0x1 ;  /* 0x000000010a0a7836 */ /* 0x004fca0000000000 */
[----:B------:R1:W-:Y:S02]  /*3bd0*/  STL [R11], R10 ;  /* 0x0000000a0b007387 */ /* 0x0003e40000100800 */
.L_x_10:
[----:B------:R-:W-:Y:S05]  /*3be0*/  BSYNC.RECONVERGENT B0 ;  /* 0x0000000000007941 */ /* 0x000fea0003800200 */
.L_x_9:
[----:B------:R-:W-:Y:S01]  /*3bf0*/  ISETP.GE.AND P6, PT, R58, 0x1, PT ;  /* 0x000000013a00780c */ /* 0x000fe20003fc6270 */
[----:B------:R-:W-:-:S12]  /*3c00*/  BSSY.RECONVERGENT B0, `(.L_x_11) ;  /* 0x0000007000007945 */ /* 0x000fd80003800200 */
[----:B------:R-:W-:Y:S05]  /*3c10*/  @!P6 BRA `(.L_x_12) ;  /* 0x000000000014e947 */ /* 0x000fea0003800000 */
[----:B-1234-:R-:W-:-:S04]  /*3c20*/  VIADD R11, R58, 0xffffffff ;  /* 0xffffffff3a0b7836 */ /* 0x01efc80000000000 */
[----:B------:R-:W-:-:S05]  /*3c30*/  IMAD R11, R11, 0x4, R2 ;  /* 0x000000040b0b7824 */ /* 0x000fca00078e0202 */
[----:B------:R-:W2:Y:S02]  /*3c40*/  LDL R10, [R11] ;  /* 0x000000000b0a7983 */ /* 0x000ea40000100800 */
[----:B--2---:R-:W-:-:S05]  /*3c50*/  VIADD R10, R10, 0x1 ;  /* 0x000000010a0a7836 */ /* 0x004fca0000000000 */
[----:B------:R1:W-:Y:S02]  /*3c60*/  STL [R11], R10 ;  /* 0x0000000a0b007387 */ /* 0x0003e40000100800 */
.L_x_12:
[----:B------:R-:W-:Y:S05]  /*3c70*/  BSYNC.RECONVERGENT B0 ;  /* 0x0000000000007941 */ /* 0x000fea0003800200 */
.L_x_11:
        /* <DEDUP_REMOVED lines=8> */
.L_x_14:
[----:B------:R-:W-:Y:S05]  /*3d00*/  BSYNC.RECONVERGENT B0 ;  /* 0x0000000000007941 */ /* 0x000fea0003800200 */
.L_x_13:
        /* <DEDUP_REMOVED lines=8> */
.L_x_16:
[----:B------:R-:W-:Y:S05]  /*3d90*/  BSYNC.RECONVERGENT B0 ;  /* 0x0000000000007941 */ /* 0x000fea0003800200 */
.L_x_15:
[----:B------:R-:W-:Y:S04]  /*3da0*/  BSSY.RECONVERGENT B0, `(.L_x_17) ;  /* 0x0000007000007945 */ /* 0x000fe80003800200 */
[----:B------:R-:W-:Y:S05]  /*3db0*/  @!P0 BRA `(.L_x_18) ;  /* 0x0000000000148947 */ /* 0x000fea0003800000 */
[----:B-1234-:R-:W-:-:S05]  /*3dc0*/  VIADD R11, R45, 0xffffffff ;  /* 0xffffffff2d0b7836 */ /* 0x01efca0000000000 */
[----:B------:R-:W-:-:S05]  /*3dd0*/  LEA R11, R11, R2, 0x2 ;  /* 0x000000020b0b7211 */ /* 0x000fca00078e10ff */
[----:B------:R-:W2:Y:S02]  /*3de0*/  LDL R10, [R11] ;  /* 0x000000000b0a7983 */ /* 0x000ea40000100800 */
[----:B--2---:R-:W-:-:S05]  /*3df0*/  VIADD R10, R10, 0x1 ;  /* 0x000000010a0a7836 */ /* 0x004fca0000000000 */
[----:B------:R1:W-:Y:S02]  /*3e00*/  STL [R11], R10 ;  /* 0x0000000a0b007387 */ /* 0x0003e40000100800 */
.L_x_18:
[----:B------:R-:W-:Y:S05]  /*3e10*/  BSYNC.RECONVERGENT B0 ;  /* 0x0000000000007941 */ /* 0x000fea0003800200 */
.L_x_17:
[----:B------:R-:W5:Y:S04]  /*3e20*/  LDL R16, [R1+0x144] ;  /* 0x0001440001107983 */ /* 0x000f680000100800 */
[----:B-1234-:R-:W5:Y:S04]  /*3e30*/  LDL.64 R10, [R1+0x148] ;  /* 0x00014800010a7983 */ /* 0x01ef680000100a00 */
[----:B------:R-:W2:Y:S04]  /*3e40*/  LDL.64 R12, [R1+0x150] ;  /* 0x00015000010c7983 */ /* 0x000ea80000100a00 */
[----:B------:R-:W3:Y:S04]  /*3e50*/  LDL.64 R14, [R1+0x158] ;  /* 0x00015800010e7983 */ /* 0x000ee80000100a00 */
[----:B------:R-:W4:Y:S01]  /*3e60*/  LDL.64 R18, [R1+0x160] ;  /* 0x0001600001127983 */ /* 0x000f220000100a00 */
[----:B-----5:R-:W-:Y:S01]  /*3e70*/  VIMNMX3 R10, R16, R10, R11, !PT ;  /* 0x0000000a100a720f */ /* 0x020fe2000780010b */
[----:B------:R-:W-:-:S03]  /*3e80*/  IMAD.MOV.U32 R16, RZ, RZ, R1 ;  /* 0x000000ffff107224 */ /* 0x000fc600078e0001 */
[----:B--2---:R-:W-:-:S04]  /*3e90*/  VIMNMX3 R10, R10, R12, R13, !PT ;  /* 0x0000000c0a0a720f */ /* 0x004fc8000780010d */
[----:B---3--:R-:W-:-:S04]  /*3ea0*/  VIMNMX3 R10, R10, R14, R15, !PT ;  /* 0x0000000e0a0a720f */ /* 0x008fc8000780010f */
[----:B----4-:R-:W-:-:S04]  /*3eb0*/  VIMNMX3 R10, R10, R18, R19, !PT ;  /* 0x000000120a0a720f */ /* 0x010fc80007800113 */
[----:B------:R-:W-:-:S13]  /*3ec0*/  ISETP.GT.AND P6, PT, R10, 0x1, PT ;  /* 0x000000010a00780c */ /* 0x000fda0003fc4270 */
[----:B------:R-:W-:Y:S05]  /*3ed0*/  @P6 EXIT ;  /* 0x000000000000694d */ /* 0x000fea0003800000 */
[----:B------:R1:W-:Y:S01]  /*3ee0*/  STL [R1+0x144], RZ ;  /* 0x000144ff01007387 */ /* 0x0003e20000100800 */
[----:B------:R-:W-:Y:S01]  /*3ef0*/  ISETP.GE.AND P6, PT, R90, 0x1, PT ;  /* 0x000000015a00780c */ /* 0x000fe20003fc6270 */
[----:B------:R-:W-:Y:S02]  /*3f00*/  BSSY.RECONVERGENT B0, `(.L_x_19) ;  /* 0x000000b000007945 */ /* 0x000fe40003800200 */
[----:B------:R1:W-:Y:S04]  /*3f10*/  STL.64 [R1+0x148], RZ ;  /* 0x000148ff01007387 */ /* 0x0003e80000100a00 */
[----:B------:R1:W-:Y:S04]  /*3f20*/  STL.64 [R1+0x150], RZ ;  /* 0x000150ff01007387 */ /* 0x0003e80000100a00 */
[----:B------:R1:W-:Y:S04]  /*3f30*/  STL.64 [R1+0x158], RZ ;  /* 0x000158ff01007387 */ /* 0x0003e80000100a00 */
[----:B------:R1:W-:Y:S01]  /*3f40*/  STL.64 [R1+0x160], RZ ;  /* 0x000160ff01007387 */ /* 0x0003e20000100a00 */
[----:B------:R-:W-:Y:S05]  /*3f50*/  @!P6 BRA `(.L_x_20) ;  /* 0x000000000014e947 */ /* 0x000fea0003800000 */
[----:B------:R-:W-:-:S04]  /*3f60*/  VIADD R11, R90, 0xffffffff ;  /* 0xffffffff5a0b7836 */ /* 0x000fc80000000000 */
[----:B------:R-:W-:-:S05]  /*3f70*/  IMAD R11, R11, 0x4, R2 ;  /* 0x000000040b0b7824 */ /* 0x000fca00078e0202 */
[----:B------:R-:W2:Y:S02]  /*3f80*/  LDL R10, [R11] ;  /* 0x000000000b0a7983 */ /* 0x000ea40000100800 */
[----:B--2---:R-:W-:-:S05]  /*3f90*/  VIADD R10, R10, 0x1 ;  /* 0x000000010a0a7836 */ /* 0x004fca0000000000 */
[----:B------:R2:W-:Y:S02]  /*3fa0*/  STL [R11], R10 ;  /* 0x0000000a0b007387 */ /* 0x0005e40000100800 */
.L_x_20:
[----:B------:R-:W-:Y:S05]  /*3fb0*/  BSYNC.RECONVERGENT B0 ;  /* 0x0000000000007941 */ /* 0x000fea0003800200 */
.L_x_19:
[----:B------:R-:W-:Y:S01]  /*3fc0*/  ISETP.GE.AND P6, PT, R87, 0x1, PT ;  /* 0x000000015700780c */ /* 0x000fe20003fc6270 */
[----:B------:R-:W-:-:S12]  /*3fd0*/  BSSY.RECONVERGENT B0, `(.L_x_21) ;  /* 0x0000007000007945 */ /* 0x000fd80003800200 */
[----:B------:R-:W-:Y:S05]  /*3fe0*/  @!P6 BRA `(.L_x_22) ;  /* 0x000000000014e947 */ /* 0x000fea0003800000 */
[----:B--2---:R-:W-:-:S05]  /*3ff0*/  IADD3 R11, PT, PT, R87, -0x1, RZ ;  /* 0xffffffff570b7810 */ /* 0x004fca0007ffe0ff */
[----:B------:R-:W-:-:S05]  /*4000*/  IMAD R11, R11, 0x4, R2 ;  /* 0x000000040b0b7824 */ /* 0x000fca00078e0202 */
[----:B------:R-:W2:Y:S02]  /*4010*/  LDL R10, [R11] ;  /* 0x000000000b0a7983 */ /* 0x000ea40000100800 */
[----:B--2---:R-:W-:-:S05]  /*4020*/  VIADD R10, R10, 0x1 ;  /* 0x000000010a0a7836 */ /* 0x004fca0000000000 */
[----:B------:R3:W-:Y:S02]  /*4030*/  STL [R11], R10 ;  /* 0x0000000a0b007387 */ /* 0x0007e40000100800 */
.L_x_22:
[----:B------:R-:W-:Y:S05]  /*4040*/  BSYNC.RECONVERGENT B0 ;  /* 0x0000000000007941 */ /* 0x000fea0003800200 */
.L_x_21:
[----:B------:R-:W-:Y:S01]  /*4050*/  ISETP.GE.AND P6, PT, R84, 0x1, PT ;  /* 0x000000015400780c */ /* 0x000fe20003fc6270 */
[----:B------:R-:W-:-:S12]  /*4060*/  BSSY.RECONVERGENT B0, `(.L_x_23) ;  /* 0x0000007000007945 */ /* 0x000fd80003800200 */
[----:B------:R-:W-:Y:S05]  /*4070*/  @!P6 BRA `(.L_x_24) ;  /* 0x000000000014e947 */ /* 0x000fea0003800000 */
[----:B--23--:R-:W-:-:S04]  /*4080*/  VIADD R11, R84, 0xffffffff ;  /* 0xffffffff540b7836 */ /* 0x00cfc80000000000 */
[----:B------:R-:W-:-:S05]  /*4090*/  IMAD R11, R11, 0x4, R2 ;  /* 0x000000040b0b7824 */ /* 0x000fca00078e0202 */
[----:B------:R-:W2:Y:S02]  /*40a0*/  LDL R10, [R11] ;  /* 0x000000000b0a7983 */ /* 0x000ea40000100800 */
[----:B--2---:R-:W-:-:S05]  /*40b0*/  VIADD R10, R10, 0x1 ;  /* 0x000000010a0a7836 */ /* 0x004fca0000000000 */
[----:B------:R4:W-:Y:S02]  /*40c0*/  STL [R11], R10 ;  /* 0x0000000a0b007387 */ /* 0x0009e40000100800 */
.L_x_24:
[----:B------:R-:W-:Y:S05]  /*40d0*/  BSYNC.RECONVERGENT B0 ;  /* 0x0000000000007941 */ /* 0x000fea0003800200 */
.L_x_23:
[----:B------:R-:W-:Y:S01]  /*40e0*/  ISETP.GE.AND P6, PT, R63, 0x1, PT ;  /* 0x000000013f00780c */ /* 0x000fe20003fc6270 */
[----:B------:R-:W-:-:S12]  /*40f0*/  BSSY.RECONVERGENT B0, `(.L_x_25) ;  /* 0x0000007000007945 */ /* 0x000fd80003800200 */
[----:B------:R-:W-:Y:S05]  /*4100*/  @!P6 BRA `(.L_x_26) ;  /* 0x000000000014e947 */ /* 0x000fea0003800000 */
[----:B--234-:R-:W-:-:S05]  /*4110*/  IADD3 R11, PT, PT, R63, -0x1, RZ ;  /* 0xffffffff3f0b7810 */ /* 0x01cfca0007ffe0ff */
[----:B------:R-:W-:-:S05]  /*4120*/  IMAD R11, R11, 0x4, R2 ;  /* 0x000000040b0b7824 */ /* 0x000fca00078e0202 */
[----:B------:R-:W2:Y:S02]  /*4130*/  LDL R10, [R11] ;  /* 0x000000000b0a7983 */ /* 0x000ea40000100800 */
[----:B--2---:R-:W-:-:S05]  /*4140*/  VIADD R10, R10, 0x1 ;  /* 0x000000010a0a7836 */ /* 0x004fca0000000000 */
[----:B------:R2:W-:Y:S02]  /*4150*/  STL [R11], R10 ;  /* 0x0000000a0b007387 */ /* 0x0005e40000100800 */
.L_x_26:
[----:B------:R-:W-:Y:S05]  /*4160*/  BSYNC.RECONVERGENT B0 ;  /* 0x0000000000007941 */ /* 0x000fea0003800200 */
.L_x_25:
[----:B------:R-:W-:Y:S01]  /*4170*/  ISETP.GE.AND P6, PT, R60, 0x1, PT ;  /* 0x000000013c00780c */ /* 0x000fe20003fc6270 */
[----:B------:R-:W-:-:S12]  /*4180*/  BSSY.RECONVERGENT B0, `(.L_x_27) ;  /* 0x0000007000007945 */ /* 0x000fd80003800200 */
[----:B------:R-:W-:Y:S05]  /*4190*/  @!P6 BRA `(.L_x_28) ;  /* 0x000000000014e947 */ /* 0x000fea0003800000 */
[----:B--234-:R-:W-:-:S04]  /*41a0*/  VIADD R11, R60, 0xffffffff ;  /* 0xffffffff3c0b7836 */ /* 0x01cfc80000000000 */
[----:B------:R-:W-:-:S05]  /*41b0*/  IMAD R11, R11, 0x4, R2 ;  /* 0x000000040b0b7824 */ /* 0x000fca00078e0202 */
[----:B------:R-:W2:Y:S02]  /*41c0*/  LDL R10, [R11] ;  /* 0x000000000b0a7983 */ /* 0x000ea40000100800 */
[----:B--2---:R-:W-:-:S05]  /*41d0*/  VIADD R10, R10, 0x1 ;  /* 0x000000010a0a7836 */ /* 0x004fca0000000000 */
[----:B------:R2:W-:Y:S02]  /*41e0*/  STL [R11], R10 ;  /* 0x0000000a0b007387 */ /* 0x0005e40000100800 */
.L_x_28:
[----:B------:R-:W-:Y:S05]  /*41f0*/  BSYNC.RECONVERGENT B0 ;  /* 0x0000000000007941 */ /* 0x000fea0003800200 */
.L_x_27:
        /* <DEDUP_REMOVED lines=8> */
.L_x_30:
[----:B------:R-:W-:Y:S05]  /*4280*/  BSYNC.RECONVERGENT B0 ;  /* 0x0000000000007941 */ /* 0x000fea0003800200 */
.L_x_29:
        /* <DEDUP_REMOVED lines=8> */
.L_x_32:
[----:B------:R-:W-:Y:S05]  /*4310*/  BSYNC.RECONVERGENT B0 ;  /* 0x0000000000007941 */ /* 0x000fea0003800200 */
.L_x_31:
        /* <DEDUP_REMOVED lines=8> */
.L_x_34:
[----:B------:R-:W-:Y:S05]  /*43a0*/  BSYNC.RECONVERGENT B0 ;  /* 0x0000000000007941 */ /* 0x000fea0003800200 */
.L_x_33:
[----:B------:R-:W-:Y:S04]  /*43b0*/  BSSY.RECONVERGENT B0, `(.L_x_35) ;  /* 0x0000007000007945 */ /* 0x000fe80003800200 */
[----:B------:R-:W-:Y:S05]  /*43c0*/  @!P1 BRA `(.L_x_36) ;  /* 0x0000000000149947 */ /* 0x000fea0003800000 */
[----:B--234-:R-:W-:-:S04]  /*43d0*/  VIADD R11, R44, 0xffffffff ;  /* 0xffffffff2c0b7836 */ /* 0x01cfc80000000000 */
[----:B------:R-:W-:-:S05]  /*43e0*/  IMAD R11, R11, 0x4, R2 ;  /* 0x000000040b0b7824 */ /* 0x000fca00078e0202 */
[----:B------:R-:W2:Y:S02]  /*43f0*/  LDL R10, [R11] ;  /* 0x000000000b0a7983 */ /* 0x000ea40000100800 */
[----:B--2---:R-:W-:-:S05]  /*4400*/  VIADD R10, R10, 0x1 ;  /* 0x000000010a0a7836 */ /* 0x004fca0000000000 */
[----:B------:R2:W-:Y:S02]  /*4410*/  STL [R11], R10 ;  /* 0x0000000a0b007387 */ /* 0x0005e40000100800 */
.L_x_36:
[----:B------:R-:W-:Y:S05]  /*4420*/  BSYNC.RECONVERGENT B0 ;  /* 0x0000000000007941 */ /* 0x000fea0003800200 */
.L_x_35:
[----:B------:R-:W5:Y:S04]  /*4430*/  LDL R92, [R1+0x144] ;  /* 0x00014400015c7983 */ /* 0x000f680000100800 */
[----:B--234-:R-:W5:Y:S04]  /*4440*/  LDL.64 R10, [R1+0x148] ;  /* 0x00014800010a7983 */ /* 0x01cf680000100a00 */
[----:B------:R-:W2:Y:S04]  /*4450*/  LDL.64 R12, [R1+0x150] ;  /* 0x00015000010c7983 */ /* 0x000ea80000100a00 */
[----:B------:R-:W3:Y:S04]  /*4460*/  LDL.64 R14, [R1+0x158] ;  /* 0x00015800010e7983 */ /* 0x000ee80000100a00 */
[----:B------:R-:W4:Y:S01]  /*4470*/  LDL.64 R18, [R1+0x160] ;  /* 0x0001600001127983 */ /* 0x000f220000100a00 */
[----:B-----5:R-:W-:-:S04]  /*4480*/  VIMNMX3 R10, R92, R10, R11, !PT ;  /* 0x0000000a5c0a720f */ /* 0x020fc8000780010b */
        /* <DEDUP_REMOVED lines=13> */
[----:B------:R-:W-:-:S05]  /*4560*/  IADD3 R11, PT, PT, R89, -0x1, RZ ;  /* 0xffffffff590b7810 */ /* 0x000fca0007ffe0ff */
[----:B------:R-:W-:-:S05]  /*4570*/  IMAD R11, R11, 0x4, R2 ;  /* 0x000000040b0b7824 */ /* 0x000fca00078e0202 */
[----:B------:R-:W3:Y:S02]  /*4580*/  LDL R10, [R11] ;  /* 0x000000000b0a7983 */ /* 0x000ee40000100800 */
[----:B---3--:R-:W-:-:S05]  /*4590*/  VIADD R10, R10, 0x1 ;  /* 0x000000010a0a7836 */ /* 0x008fca0000000000 */
[----:B------:R3:W-:Y:S02]  /*45a0*/  STL [R11], R10 ;  /* 0x0000000a0b007387 */ /* 0x0007e40000100800 */
.L_x_38:
[----:B------:R-:W-:Y:S05]  /*45b0*/  BSYNC.RECONVERGENT B0 ;  /* 0x0000000000007941 */ /* 0x000fea0003800200 */
.L_x_37:
[----:B------:R-:W-:Y:S01]  /*45c0*/  ISETP.GE.AND P6, PT, R86, 0x1, PT ;  /* 0x000000015600780c */ /* 0x000fe20003fc6270 */
[----:B------:R-:W-:-:S12]  /*45d0*/  BSSY.RECONVERGENT B0, `(.L_x_39) ;  /* 0x0000007000007945 */ /* 0x000fd80003800200 */
[----:B------:R-:W-:Y:S05]  /*45e0*/  @!P6 BRA `(.L_x_40) ;  /* 0x000000000014e947 */ /* 0x000fea0003800000 */
[----:B---3--:R-:W-:-:S04]  /*45f0*/  VIADD R11, R86, 0xffffffff ;  /* 0xffffffff560b7836 */ /* 0x008fc80000000000 */
[----:B------:R-:W-:-:S05]  /*4600*/  IMAD R11, R11, 0x4, R2 ;  /* 0x000000040b0b7824 */ /* 0x000fca00078e0202 */
[----:B------:R-:W3:Y:S02]  /*4610*/  LDL R10, [R11] ;  /* 0x000000000b0a7983 */ /* 0x000ee40000100800 */
[----:B---3--:R-:W-:-:S05]  /*4620*/  VIADD R10, R10, 0x1 ;  /* 0x000000010a0a7836 */ /* 0x008fca0000000000 */
[----:B------:R4:W-:Y:S02]  /*4630*/  STL [R11], R10 ;  /* 0x0000000a0b007387 */ /* 0x0009e40000100800 */
.L_x_40:
[----:B------:R-:W-:Y:S05]  /*4640*/  BSYNC.RECONVERGENT B0 ;  /* 0x0000000000007941 */ /* 0x000fea0003800200 */
.L_x_39:
[----:B------:R-:W-:Y:S01]  /*4650*/  ISETP.GE.AND P6, PT, R83, 0x1, PT ;  /* 0x000000015300780c */ /* 0x000fe20003fc6270 */
[----:B------:R-:W-:-:S12]  /*4660*/  BSSY.RECONVERGENT B0, `(.L_x_41) ;  /* 0x0000007000007945 */ /* 0x000fd80003800200 */
[----:B------:R-:W-:Y:S05]  /*4670*/  @!P6 BRA `(.L_x_42) ;  /* 0x000000000014e947 */ /* 0x000fea0003800000 */
[----:B---34-:R-:W-:-:S05]  /*4680*/  IADD3 R11, PT, PT, R83, -0x1, RZ ;  /* 0xffffffff530b7810 */ /* 0x018fca0007ffe0ff */
[----:B------:R-:W-:-:S05]  /*4690*/  IMAD R11, R11, 0x4, R2 ;  /* 0x000000040b0b7824 */ /* 0x000fca00078e0202 */
[----:B------:R-:W3:Y:S02]  /*46a0*/  LDL R10, [R11] ;  /* 0x000000000b0a7983 */ /* 0x000ee40000100800 */
[----:B---3--:R-:W-:-:S05]  /*46b0*/  VIADD R10, R10, 0x1 ;  /* 0x000000010a0a7836 */ /* 0x008fca0000000000 */
[----:B------:R3:W-:Y:S02]  /*46c0*/  STL [R11], R10 ;  /* 0x0000000a0b007387 */ /* 0x0007e40000100800 */
.L_x_42:
[----:B------:R-:W-:Y:S05]  /*46d0*/  BSYNC.RECONVERGENT B0 ;  /* 0x0000000000007941 */ /* 0x000fea0003800200 */
.L_x_41:
[----:B------:R-:W-:Y:S01]  /*46e0*/  ISETP.GE.AND P6, PT, R62, 0x1, PT ;  /* 0x000000013e00780c */ /* 0x000fe20003fc6270 */
[----:B------:R-:W-:-:S12]  /*46f0*/  BSSY.RECONVERGENT B0, `(.L_x_43) ;  /* 0x0000007000007945 */ /* 0x000fd80003800200 */
[----:B------:R-:W-:Y:S05]  /*4700*/  @!P6 BRA `(.L_x_44) ;  /* 0x000000000014e947 */ /* 0x000fea0003800000 */
[----:B---34-:R-:W-:-:S04]  /*4710*/  VIADD R11, R62, 0xffffffff ;  /* 0xffffffff3e0b7836 */ /* 0x018fc80000000000 */
[----:B------:R-:W-:-:S05]  /*4720*/  IMAD R11, R11, 0x4, R2 ;  /* 0x000000040b0b7824 */ /* 0x000fca00078e0202 */
[----:B------:R-:W3:Y:S02]  /*4730*/  LDL R10, [R11] ;  /* 0x000000000b0a7983 */ /* 0x000ee40000100800 */
[----:B---3--:R-:W-:-:S05]  /*4740*/  VIADD R10, R10, 0x1 ;  /* 0x000000010a0a7836 */ /* 0x008fca0000000000 */
[----:B------:R3:W-:Y:S02]  /*4750*/  STL [R11], R10 ;  /* 0x0000000a0b007387 */ /* 0x0007e40000100800 */
.L_x_44:
[----:B------:R-:W-:Y:S05]  /*4760*/  BSYNC.RECONVERGENT B0 ;  /* 0x0000000000007941 */ /* 0x000fea0003800200 */
.L_x_43:
        /* <DEDUP_REMOVED lines=8> */
.L_x_46:
[----:B------:R-:W-:Y:S05]  /*47f0*/  BSYNC.RECONVERGENT B0 ;  /* 0x0000000000007941 */ /* 0x000fea0003800200 */
.L_x_45:
        /* <DEDUP_REMOVED lines=8> */
.L_x_48:
[----:B------:R-:W-:Y:S05]  /*4880*/  BSYNC.RECONVERGENT B0 ;  /* 0x0000000000007941 */ /* 0x000fea0003800200 */
.L_x_47:
        /* <DEDUP_REMOVED lines=8> */
.L_x_50:
[----:B------:R-:W-:Y:S05]  /*4910*/  BSYNC.RECONVERGENT B0 ;  /* 0x0000000000007941 */ /* 0x000fea0003800200 */
.L_x_49:
        /* <DEDUP_REMOVED lines=8> */
.L_x_52:
[----:B------:R-:W-:Y:S05]  /*49a0*/  BSYNC.RECONVERGENT B0 ;  /* 0x0000000000007941 */ /* 0x000fea0003800200 */
.L_x_51:
        /* <DEDUP_REMOVED lines=8> */
.L_x_54:
[----:B------:R-:W-:Y:S05]  /*4a30*/  BSYNC.RECONVERGENT B0 ;  /* 0x0000000000007941 */ /* 0x000fea0003800200 */
.L_x_53:
[----:B------:R-:W5:Y:S04]  /*4a40*/  LDL R92, [R1+0x144] ;  /* 0x00014400015c7983 */ /* 0x000f680000100800 */
[----:B---34-:R-:W5:Y:S04]  /*4a50*/  LDL.64 R10, [R1+0x148] ;  /* 0x00014800010a7983 */ /* 0x018f680000100a00 */
[----:B------:R-:W3:Y:S04]  /*4a60*/  LDL.64 R12, [R1+0x150] ;  /* 0x00015000010c7983 */ /* 0x000ee80000100a00 */
[----:B------:R-:W4:Y:S04]  /*4a70*/  LDL.64 R14, [R1+0x158] ;  /* 0x00015800010e7983 */ /* 0x000f280000100a00 */
[----:B------:R-:W2:Y:S01]  /*4a80*/  LDL.64 R18, [R1+0x160] ;  /* 0x0001600001127983 */ /* 0x000ea20000100a00 */
[----:B-----5:R-:W-:-:S04]  /*4a90*/  VIMNMX3 R10, R92, R10, R11, !PT ;  /* 0x0000000a5c0a720f */ /* 0x020fc8000780010b */
[----:B---3--:R-:W-:-:S04]  /*4aa0*/  VIMNMX3 R10, R10, R12, R13, !PT ;  /* 0x0000000c0a0a720f */ /* 0x008fc8000780010d */
[----:B----4-:R-:W-:-:S04]  /*4ab0*/  VIMNMX3 R10, R10, R14, R15, !PT ;  /* 0x0000000e0a0a720f */ /* 0x010fc8000780010f */
[----:B--2---:R-:W-:-:S04]  /*4ac0*/  VIMNMX3 R10, R10, R18, R19, !PT ;  /* 0x000000120a0a720f */ /* 0x004fc80007800113 */
        /* <DEDUP_REMOVED lines=12> */
[----:B------:R-:W3:Y:S02]  /*4b90*/  LDL R10, [R11] ;  /* 0x000000000b0a7983 */ /* 0x000ee40000100800 */
[----:B---3--:R-:W-:-:S05]  /*4ba0*/  VIADD R10, R10, 0x1 ;  /* 0x000000010a0a7836 */ /* 0x008fca0000000000 */
[----:B------:R3:W-:Y:S02]  /*4bb0*/  STL [R11], R10 ;  /* 0x0000000a0b007387 */ /* 0x0007e40000100800 */
.L_x_56:
[----:B------:R-:W-:Y:S05]  /*4bc0*/  BSYNC.RECONVERGENT B0 ;  /* 0x0000000000007941 */ /* 0x000fea0003800200 */
.L_x_55:
[----:B------:R-:W-:Y:S01]  /*4bd0*/  ISETP.GE.AND P6, PT, R79, 0x1, PT ;  /* 0x000000014f00780c */ /* 0x000fe20003fc6270 */
[----:B------:R-:W-:-:S12]  /*4be0*/  BSSY.RECONVERGENT B0, `(.L_x_57) ;  /* 0x0000007000007945 */ /* 0x000fd80003800200 */
[----:B------:R-:W-:Y:S05]  /*4bf0*/  @!P6 BRA `(.L_x_58) ;  /* 0x000000000014e947 */ /* 0x000fea0003800000 */
[----:B---3--:R-:W-:-:S05]  /*4c00*/  IADD3 R11, PT, PT, R79, -0x1, RZ ;  /* 0xffffffff4f0b7810 */ /* 0x008fca0007ffe0ff */
[----:B------:R-:W-:-:S05]  /*4c10*/  IMAD R11, R11, 0x4, R2 ;  /* 0x000000040b0b7824 */ /* 0x000fca00078e0202 */
[----:B------:R-:W3:Y:S02]  /*4c20*/  LDL R10, [R11] ;  /* 0x000000000b0a7983 */ /* 0x000ee40000100800 */
[----:B---3--:R-:W-:-:S05]  /*4c30*/  VIADD R10, R10, 0x1 ;  /* 0x000000010a0a7836 */ /* 0x008fca0000000000 */
[----:B------:R4:W-:Y:S02]  /*4c40*/  STL [R11], R10 ;  /* 0x0000000a0b007387 */ /* 0x0009e40000100800 */
.L_x_58:
[----:B------:R-:W-:Y:S05]  /*4c50*/  BSYNC.RECONVERGENT B0 ;  /* 0x0000000000007941 */ /* 0x000fea0003800200 */
.L_x_57:
        /* <DEDUP_REMOVED lines=8> */
.L_x_60:
[----:B------:R-:W-:Y:S05]  /*4ce0*/  BSYNC.RECONVERGENT B0 ;  /* 0x0000000000007941 */ /* 0x000fea0003800200 */
.L_x_59:
        /* <DEDUP_REMOVED lines=8> */
.L_x_62:
[----:B------:R-:W-:Y:S05]  /*4d70*/  BSYNC.RECONVERGENT B0 ;  /* 0x0000000000007941 */ /* 0x000fea0003800200 */
.L_x_61:
        /* <DEDUP_REMOVED lines=8> */
.L_x_64:
[----:B------:R-:W-:Y:S05]  /*4e00*/  BSYNC.RECONVERGENT B0 ;  /* 0x0000000000007941 */ /* 0x000fea0003800200 */
.L_x_63:
        /* <DEDUP_REMOVED lines=8> */
.L_x_66:
[----:B------:R-:W-:Y:S05]  /*4e90*/  BSYNC.RECONVERGENT B0 ;  /* 0x0000000000007941 */ /* 0x000fea0003800200 */
.L_x_65:
        /* <DEDUP_REMOVED lines=8> */
.L_x_68:
[----:B------:R-:W-:Y:S05]  /*4f20*/  BSYNC.RECONVERGENT B0 ;  /* 0x0000000000007941 */ /* 0x000fea0003800200 */
.L_x_67:
        /* <DEDUP_REMOVED lines=8> */
.L_x_70:
[----:B------:R-:W-:Y:S05]  /*4fb0*/  BSYNC.RECONVERGENT B0 ;  /* 0x0000000000007941 */ /* 0x000fea0003800200 */
.L_x_69:
        /* <DEDUP_REMOVED lines=8> */
.L_x_72:
[----:B------:R-:W-:Y:S05]  /*5040*/  BSYNC.RECONVERGENT B0 ;  /* 0x0000000000007941 */ /* 0x000fea0003800200 */
.L_x_71:
        /* <DEDUP_REMOVED lines=24> */
.L_x_74:
[----:B------:R-:W-:Y:S05]  /*51d0*/  BSYNC.RECONVERGENT B0 ;  /* 0x0000000000007941 */ /* 0x000fea0003800200 */
.L_x_73:
        /* <DEDUP_REMOVED lines=8> */
.L_x_76:
[----:B------:R-:W-:Y:S05]  /*5260*/  BSYNC.RECONVERGENT B0 ;  /* 0x0000000000007941 */ /* 0x000fea0003800200 */
.L_x_75:
        /* <DEDUP_REMOVED lines=8> */
.L_x_78:
[----:B------:R-:W-:Y:S05]  /*52f0*/  BSYNC.RECONVERGENT B0 ;  /* 0x0000000000007941 */ /* 0x000fea0003800200 */
.L_x_77:
        /* <DEDUP_REMOVED lines=8> */
.L_x_80:
[----:B------:R-:W-:Y:S05]  /*5380*/  BSYNC.RECONVERGENT B0 ;  /* 0x0000000000007941 */ /* 0x000fea0003800200 */
.L_x_79:
        /* <DEDUP_REMOVED lines=8> */
.L_x_82:
[----:B------:R-:W-:Y:S05]  /*5410*/  BSYNC.RECONVERGENT B0 ;  /* 0x0000000000007941 */ /* 0x000fea0003800200 */
.L_x_81:
        /* <DEDUP_REMOVED lines=8> */
.L_x_84:
[----:B------:R-:W-:Y:S05]  /*54a0*/  BSYNC.RECONVERGENT B0 ;  /* 0x0000000000007941 */ /* 0x000fea0003800200 */
.L_x_83:
        /* <DEDUP_REMOVED lines=8> */
.L_x_86:
[----:B------:R-:W-:Y:S05]  /*5530*/  BSYNC.RECONVERGENT B0 ;  /* 0x0000000000007941 */ /* 0x000fea0003800200 */
.L_x_85:
        /* <DEDUP_REMOVED lines=8> */
.L_x_88:
[----:B------:R-:W-:Y:S05]  /*55c0*/  BSYNC.RECONVERGENT B0 ;  /* 0x0000000000007941 */ /* 0x000fea0003800200 */
.L_x_87:
        /* <DEDUP_REMOVED lines=8> */
.L_x_90:
[----:B------:R-:W-:Y:S05]  /*5650*/  BSYNC.RECONVERGENT B0 ;  /* 0x0000000000007941 */ /* 0x000fea0003800200 */
.L_x_89:
        /* <DEDUP_REMOVED lines=24> */
.L_x_92:
[----:B------:R-:W-:Y:S05]  /*57e0*/  BSYNC.RECONVERGENT B0 ;  /* 0x0000000000007941 */ /* 0x000fea0003800200 */
.L_x_91:
        /* <DEDUP_REMOVED lines=8> */
.L_x_94:
[----:B------:R-:W-:Y:S05]  /*5870*/  BSYNC.RECONVERGENT B0 ;  /* 0x0000000000007941 */ /* 0x000fea0003800200 */
.L_x_93:
        /* <DEDUP_REMOVED lines=8> */
.L_x_96:
[----:B------:R-:W-:Y:S05]  /*5900*/  BSYNC.RECONVERGENT B0 ;  /* 0x0000000000007941 */ /* 0x000fea0003800200 */
.L_x_95:
        /* <DEDUP_REMOVED lines=8> */
.L_x_98:
[----:B------:R-:W-:Y:S05]  /*5990*/  BSYNC.RECONVERGENT B0 ;  /* 0x0000000000007941 */ /* 0x000fea0003800200 */
.L_x_97:
        /* <DEDUP_REMOVED lines=8> */
.L_x_100:
[----:B------:R-:W-:Y:S05]  /*5a20*/  BSYNC.RECONVERGENT B0 ;  /* 0x0000000000007941 */ /* 0x000fea0003800200 */
.L_x_99:
        /* <DEDUP_REMOVED lines=8> */
.L_x_102:
[----:B------:R-:W-:Y:S05]  /*5ab0*/  BSYNC.RECONVERGENT B0 ;  /* 0x0000000000007941 */ /* 0x000fea0003800200 */
.L_x_101:
        /* <DEDUP_REMOVED lines=8> */
.L_x_104:
[----:B------:R-:W-:Y:S05]  /*5b40*/  BSYNC.RECONVERGENT B0 ;  /* 0x0000000000007941 */ /* 0x000fea0003800200 */
.L_x_103:
        /* <DEDUP_REMOVED lines=8> */
.L_x_106:
[----:B------:R-:W-:Y:S05]  /*5bd0*/  BSYNC.RECONVERGENT B0 ;  /* 0x0000000000007941 */ /* 0x000fea0003800200 */
.L_x_105:
[----:B------:R-:W-:Y:S04]  /*5be0*/  BSSY.RECONVERGENT B0, `(.L_x_107) ;  /* 0x0000007000007945 */ /* 0x000fe80003800200 */
[----:B------:R-:W-:Y:S05]  /*5bf0*/  @!P2 BRA `(.L_x_108) ;  /* 0x000000000014a947 */ /* 0x000fea0003800000 */
[----:B---34-:R-:W-:-:S04]  /*5c00*/  VIADD R11, R47, 0xffffffff ;  /* 0xffffffff2f0b7836 */ /* 0x018fc80000000000 */
[----:B------:R-:W-:-:S05]  /*5c10*/  IMAD R11, R11, 0x4, R2 ;  /* 0x000000040b0b7824 */ /* 0x000fca00078e0202 */
[----:B------:R-:W3:Y:S02]  /*5c20*/  LDL R10, [R11] ;  /* 0x000000000b0a7983 */ /* 0x000ee40000100800 */
[----:B---3--:R-:W-:-:S05]  /*5c30*/  VIADD R10, R10, 0x1 ;  /* 0x000000010a0a7836 */ /* 0x008fca0000000000 */
[----:B------:R3:W-:Y:S02]  /*5c40*/  STL [R11], R10 ;  /* 0x0000000a0b007387 */ /* 0x0007e40000100800 */
.L_x_108:
[----:B------:R-:W-:Y:S05]  /*5c50*/  BSYNC.RECONVERGENT B0 ;  /* 0x0000000000007941 */ /* 0x000fea0003800200 */
.L_x_107:
        /* <DEDUP_REMOVED lines=19> */
[----:B------:R-:W-:-:S05]  /*5d90*/  LEA R10, R77, R2, 0x2 ;  /* 0x000000024d0a7211 */ /* 0x000fca00078e10ff */
[----:B------:R-:W3:Y:S02]  /*5da0*/  LDL R11, [R10+-0x4] ;  /* 0xfffffc000a0b7983 */ /* 0x000ee40000100800 */
[----:B---3--:R-:W-:-:S05]  /*5db0*/  VIADD R11, R11, 0x1 ;  /* 0x000000010b0b7836 */ /* 0x008fca0000000000 */
[----:B------:R3:W-:Y:S02]  /*5dc0*/  STL [R10+-0x4], R11 ;  /* 0xfffffc0b0a007387 */ /* 0x0007e40000100800 */
.L_x_110:
[----:B------:R-:W-:Y:S05]  /*5dd0*/  BSYNC.RECONVERGENT B0 ;  /* 0x0000000000007941 */ /* 0x000fea0003800200 */
.L_x_109:
        /* <DEDUP_REMOVED lines=8> */
.L_x_112:
[----:B------:R-:W-:Y:S05]  /*5e60*/  BSYNC.RECONVERGENT B0 ;  /* 0x0000000000007941 */ /* 0x000fea0003800200 */
.L_x_111:
[----:B------:R-:W-:Y:S01]  /*5e70*/  ISETP.GE.AND P6, PT, R67, 0x1, PT ;  /* 0x000000014300780c */ /* 0x000fe20003fc6270 */
[----:B------:R-:W-:-:S12]  /*5e80*/  BSSY.RECONVERGENT B0, `(.L_x_113) ;  /* 0x0000007000007945 */ /* 0x000fd80003800200 */
[----:B------:R-:W-:Y:S05]  /*5e90*/  @!P6 BRA `(.L_x_114) ;  /* 0x000000000014e947 */ /* 0x000fea0003800000 */
[----:B---34-:R-:W-:-:S05]  /*5ea0*/  VIADD R11, R67, 0xffffffff ;  /* 0xffffffff430b7836 */ /* 0x018fca0000000000 */
[----:B------:R-:W-:-:S05]  /*5eb0*/  LEA R11, R11, R2, 0x2 ;  /* 0x000000020b0b7211 */ /* 0x000fca00078e10ff */
[----:B------:R-:W3:Y:S02]  /*5ec0*/  LDL R10, [R11] ;  /* 0x000000000b0a7983 */ /* 0x000ee40000100800 */
[----:B---3--:R-:W-:-:S05]  /*5ed0*/  VIADD R10, R10, 0x1 ;  /* 0x000000010a0a7836 */ /* 0x008fca0000000000 */
[----:B------:R3:W-:Y:S02]  /*5ee0*/  STL [R11], R10 ;  /* 0x0000000a0b007387 */ /* 0x0007e40000100800 */
.L_x_114:
[----:B------:R-:W-:Y:S05]  /*5ef0*/  BSYNC.RECONVERGENT B0 ;  /* 0x0000000000007941 */ /* 0x000fea0003800200 */
.L_x_113:
        /* <DEDUP_REMOVED lines=8> */
.L_x_116:
[----:B------:R-:W-:Y:S05]  /*5f80*/  BSYNC.RECONVERGENT B0 ;  /* 0x0000000000007941 */ /* 0x000fea0003800200 */
.L_x_115:
        /* <DEDUP_REMOVED lines=8> */
.L_x_118:
[----:B------:R-:W-:Y:S05]  /*6010*/  BSYNC.RECONVERGENT B0 ;  /* 0x0000000000007941 */ /* 0x000fea0003800200 */
.L_x_117:
        /* <DEDUP_REMOVED lines=8> */
.L_x_120:
[----:B------:R-:W-:Y:S05]  /*60a0*/  BSYNC.RECONVERGENT B0 ;  /* 0x0000000000007941 */ /* 0x000fea0003800200 */
.L_x_119:
        /* <DEDUP_REMOVED lines=8> */
.L_x_122:
[----:B------:R-:W-:Y:S05]  /*6130*/  BSYNC.RECONVERGENT B0 ;  /* 0x0000000000007941 */ /* 0x000fea0003800200 */
.L_x_121:
        /* <DEDUP_REMOVED lines=8> */
.L_x_124:
[----:B------:R-:W-:Y:S05]  /*61c0*/  BSYNC.RECONVERGENT B0 ;  /* 0x0000000000007941 */ /* 0x000fea0003800200 */
.L_x_123:
[----:B------:R-:W-:Y:S04]  /*61d0*/  BSSY.RECONVERGENT B0, `(.L_x_125) ;  /* 0x0000007000007945 */ /* 0x000fe80003800200 */
[----:B------:R-:W-:Y:S05]  /*61e0*/  @!P3 BRA `(.L_x_126) ;  /* 0x000000000014b947 */ /* 0x000fea0003800000 */
[----:B---34-:R-:W-:-:S05]  /*61f0*/  VIADD R11, R48, 0xffffffff ;  /* 0xffffffff300b7836 */ /* 0x018fca0000000000 */
[----:B------:R-:W-:-:S05]  /*6200*/  LEA R11, R11, R2, 0x2 ;  /* 0x000000020b0b7211 */ /* 0x000fca00078e10ff */
[----:B------:R-:W3:Y:S02]  /*6210*/  LDL R10, [R11] ;  /* 0x000000000b0a7983 */ /* 0x000ee40000100800 */
[----:B---3--:R-:W-:-:S05]  /*6220*/  VIADD R10, R10, 0x1 ;  /* 0x000000010a0a7836 */ /* 0x008fca0000000000 */
[----:B------:R3:W-:Y:S02]  /*6230*/  STL [R11], R10 ;  /* 0x0000000a0b007387 */ /* 0x0007e40000100800 */
.L_x_126:
[----:B------:R-:W-:Y:S05]  /*6240*/  BSYNC.RECONVERGENT B0 ;  /* 0x0000000000007941 */ /* 0x000fea0003800200 */
.L_x_125:
        /* <DEDUP_REMOVED lines=19> */
[----:B------:R-:W-:-:S05]  /*6380*/  IMAD R10, R75, 0x4, R2 ;  /* 0x000000044b0a7824 */ /* 0x000fca00078e0202 */
[----:B------:R-:W3:Y:S02]  /*6390*/  LDL R11, [R10+-0x4] ;  /* 0xfffffc000a0b7983 */ /* 0x000ee40000100800 */
[----:B---3--:R-:W-:-:S05]  /*63a0*/  VIADD R11, R11, 0x1 ;  /* 0x000000010b0b7836 */ /* 0x008fca0000000000 */
[----:B------:R3:W-:Y:S02]  /*63b0*/  STL [R10+-0x4], R11 ;  /* 0xfffffc0b0a007387 */ /* 0x0007e40000100800 */
.L_x_128:
[----:B------:R-:W-:Y:S05]  /*63c0*/  BSYNC.RECONVERGENT B0 ;  /* 0x0000000000007941 */ /* 0x000fea0003800200 */
.L_x_127:
[----:B------:R-:W-:Y:S01]  /*63d0*/  ISETP.GE.AND P6, PT, R71, 0x1, PT ;  /* 0x000000014700780c */ /* 0x000fe20003fc6270 */
[----:B------:R-:W-:-:S12]  /*63e0*/  BSSY.RECONVERGENT B0, `(.L_x_129) ;  /* 0x0000006000007945 */ /* 0x000fd80003800200 */
[----:B------:R-:W-:Y:S05]  /*63f0*/  @!P6 BRA `(.L_x_130) ;  /* 0x000000000010e947 */ /* 0x000fea0003800000 */
[----:B---3--:R-:W-:-:S05]  /*6400*/  IMAD R10, R71, 0x4, R2 ;  /* 0x00000004470a7824 */ /* 0x008fca00078e0202 */
[----:B------:R-:W3:Y:S02]  /*6410*/  LDL R11, [R10+-0x4] ;  /* 0xfffffc000a0b7983 */ /* 0x000ee40000100800 */
[----:B---3--:R-:W-:-:S05]  /*6420*/  VIADD R11, R11, 0x1 ;  /* 0x000000010b0b7836 */ /* 0x008fca0000000000 */
[----:B------:R4:W-:Y:S02]  /*6430*/  STL [R10+-0x4], R11 ;  /* 0xfffffc0b0a007387 */ /* 0x0009e40000100800 */
.L_x_130:
[----:B------:R-:W-:Y:S05]  /*6440*/  BSYNC.RECONVERGENT B0 ;  /* 0x0000000000007941 */ /* 0x000fea0003800200 */
.L_x_129:
        /* <DEDUP_REMOVED lines=8> */
.L_x_132:
[----:B------:R-:W-:Y:S05]  /*64d0*/  BSYNC.RECONVERGENT B0 ;  /* 0x0000000000007941 */ /* 0x000fea0003800200 */
.L_x_131:
        /* <DEDUP_REMOVED lines=8> */
.L_x_134:
[----:B------:R-:W-:Y:S05]  /*6560*/  BSYNC.RECONVERGENT B0 ;  /* 0x0000000000007941 */ /* 0x000fea0003800200 */
.L_x_133:
        /* <DEDUP_REMOVED lines=8> */
.L_x_136:
[----:B------:R-:W-:Y:S05]  /*65f0*/  BSYNC.RECONVERGENT B0 ;  /* 0x0000000000007941 */ /* 0x000fea0003800200 */
.L_x_135:
        /* <DEDUP_REMOVED lines=8> */
.L_x_138:
[----:B------:R-:W-:Y:S05]  /*6680*/  BSYNC.RECONVERGENT B0 ;  /* 0x0000000000007941 */ /* 0x000fea0003800200 */
.L_x_137:
        /* <DEDUP_REMOVED lines=8> */
.L_x_140:
[----:B------:R-:W-:Y:S05]  /*6710*/  BSYNC.RECONVERGENT B0 ;  /* 0x0000000000007941 */ /* 0x000fea0003800200 */
.L_x_139:
        /* <DEDUP_REMOVED lines=8> */
.L_x_142:
[----:B------:R-:W-:Y:S05]  /*67a0*/  BSYNC.RECONVERGENT B0 ;  /* 0x0000000000007941 */ /* 0x000fea0003800200 */
.L_x_141:
[----:B------:R-:W-:Y:S04]  /*67b0*/  BSSY.RECONVERGENT B0, `(.L_x_143) ;  /* 0x0000007000007945 */ /* 0x000fe80003800200 */
[----:B------:R-:W-:Y:S05]  /*67c0*/  @!P4 BRA `(.L_x_144) ;  /* 0x000000000014c947 */ /* 0x000fea0003800000 */
[----:B---34-:R-:W-:-:S05]  /*67d0*/  IADD3 R11, PT, PT, R49, -0x1, RZ ;  /* 0xffffffff310b7810 */ /* 0x018fca0007ffe0ff */
[----:B------:R-:W-:-:S05]  /*67e0*/  IMAD R11, R11, 0x4, R2 ;  /* 0x000000040b0b7824 */ /* 0x000fca00078e0202 */
[----:B------:R-:W3:Y:S02]  /*67f0*/  LDL R10, [R11] ;  /* 0x000000000b0a7983 */ /* 0x000ee40000100800 */
[----:B---3--:R-:W-:-:S05]  /*6800*/  VIADD R10, R10, 0x1 ;  /* 0x000000010a0a7836 */ /* 0x008fca0000000000 */
[----:B------:R3:W-:Y:S02]  /*6810*/  STL [R11], R10 ;  /* 0x0000000a0b007387 */ /* 0x0007e40000100800 */
.L_x_144:
[----:B------:R-:W-:Y:S05]  /*6820*/  BSYNC.RECONVERGENT B0 ;  /* 0x0000000000007941 */ /* 0x000fea0003800200 */
.L_x_143:
        /* <DEDUP_REMOVED lines=23> */
.L_x_146:
[----:B------:R-:W-:Y:S05]  /*69a0*/  BSYNC.RECONVERGENT B0 ;  /* 0x0000000000007941 */ /* 0x000fea0003800200 */
.L_x_145:
[----:B------:R-:W-:Y:S01]  /*69b0*/  ISETP.GE.AND P6, PT, R69, 0x1, PT ;  /* 0x000000014500780c */ /* 0x000fe20003fc6270 */
[----:B------:R-:W-:-:S12]  /*69c0*/  BSSY.RECONVERGENT B0, `(.L_x_147) ;  /* 0x0000006000007945 */ /* 0x000fd80003800200 */
[----:B------:R-:W-:Y:S05]  /*69d0*/  @!P6 BRA `(.L_x_148) ;  /* 0x000000000010e947 */ /* 0x000fea0003800000 */
[----:B---3--:R-:W-:-:S05]  /*69e0*/  IMAD R10, R69, 0x4, R2 ;  /* 0x00000004450a7824 */ /* 0x008fca00078e0202 */
[----:B------:R-:W3:Y:S02]  /*69f0*/  LDL R11, [R10+-0x4] ;  /* 0xfffffc000a0b7983 */ /* 0x000ee40000100800 */
[----:B---3--:R-:W-:-:S05]  /*6a00*/  IADD3 R11, PT, PT, R11, 0x1, RZ ;  /* 0x000000010b0b7810 */ /* 0x008fca0007ffe0ff */
[----:B------:R4:W-:Y:S02]  /*6a10*/  STL [R10+-0x4], R11 ;  /* 0xfffffc0b0a007387 */ /* 0x0009e40000100800 */
.L_x_148:
[----:B------:R-:W-:Y:S05]  /*6a20*/  BSYNC.RECONVERGENT B0 ;  /* 0x0000000000007941 */ /* 0x000fea0003800200 */
.L_x_147:
[----:B------:R-:W-:Y:S01]  /*6a30*/  ISETP.GE.AND P6, PT, R65, 0x1, PT ;  /* 0x000000014100780c */ /* 0x000fe20003fc6270 */
[----:B------:R-:W-:-:S12]  /*6a40*/  BSSY.RECONVERGENT B0, `(.L_x_149) ;  /* 0x0000006000007945 */ /* 0x000fd80003800200 */
[----:B------:R-:W-:Y:S05]  /*6a50*/  @!P6 BRA `(.L_x_150) ;  /* 0x000000000010e947 */ /* 0x000fea0003800000 */
[----:B---34-:R-:W-:-:S05]  /*6a60*/  IMAD R10, R65, 0x4, R2 ;  /* 0x00000004410a7824 */ /* 0x018fca00078e0202 */
[----:B------:R-:W3:Y:S02]  /*6a70*/  LDL R11, [R10+-0x4] ;  /* 0xfffffc000a0b7983 */ /* 0x000ee40000100800 */
[----:B---3--:R-:W-:-:S05]  /*6a80*/  VIADD R11, R11, 0x1 ;  /* 0x000000010b0b7836 */ /* 0x008fca0000000000 */
[----:B------:R3:W-:Y:S02]  /*6a90*/  STL [R10+-0x4], R11 ;  /* 0xfffffc0b0a007387 */ /* 0x0007e40000100800 */
.L_x_150:
[----:B------:R-:W-:Y:S05]  /*6aa0*/  BSYNC.RECONVERGENT B0 ;  /* 0x0000000000007941 */ /* 0x000fea0003800200 */
.L_x_149:
        /* <DEDUP_REMOVED lines=8> */
.L_x_152:
[----:B------:R-:W-:Y:S05]  /*6b30*/  BSYNC.RECONVERGENT B0 ;  /* 0x0000000000007941 */ /* 0x000fea0003800200 */
.L_x_151:
        /* <DEDUP_REMOVED lines=8> */
.L_x_154:
[----:B------:R-:W-:Y:S05]  /*6bc0*/  BSYNC.RECONVERGENT B0 ;  /* 0x0000000000007941 */ /* 0x000fea0003800200 */
.L_x_153:
        /* <DEDUP_REMOVED lines=8> */
.L_x_156:
[----:B------:R-:W-:Y:S05]  /*6c50*/  BSYNC.RECONVERGENT B0 ;  /* 0x0000000000007941 */ /* 0x000fea0003800200 */
.L_x_155:
        /* <DEDUP_REMOVED lines=8> */
.L_x_158:
[----:B------:R-:W-:Y:S05]  /*6ce0*/  BSYNC.RECONVERGENT B0 ;  /* 0x0000000000007941 */ /* 0x000fea0003800200 */
.L_x_157:
        /* <DEDUP_REMOVED lines=8> */
.L_x_160:
[----:B------:R-:W-:Y:S05]  /*6d70*/  BSYNC.RECONVERGENT B0 ;  /* 0x0000000000007941 */ /* 0x000fea0003800200 */
.L_x_159:
[----:B------:R-:W-:Y:S04]  /*6d80*/  BSSY.RECONVERGENT B0, `(.L_x_161) ;  /* 0x0000007000007945 */ /* 0x000fe80003800200 */
[----:B------:R-:W-:Y:S05]  /*6d90*/  @!P5 BRA `(.L_x_162) ;  /* 0x000000000014d947 */ /* 0x000fea0003800000 */
[----:B---34-:R-:W-:-:S05]  /*6da0*/  IADD3 R11, PT, PT, R50, -0x1, RZ ;  /* 0xffffffff320b7810 */ /* 0x018fca0007ffe0ff */
[----:B------:R-:W-:-:S05]  /*6db0*/  IMAD R11, R11, 0x4, R2 ;  /* 0x000000040b0b7824 */ /* 0x000fca00078e0202 */
[----:B------:R-:W3:Y:S02]  /*6dc0*/  LDL R10, [R11] ;  /* 0x000000000b0a7983 */ /* 0x000ee40000100800 */
[----:B---3--:R-:W-:-:S05]  /*6dd0*/  VIADD R10, R10, 0x1 ;  /* 0x000000010a0a7836 */ /* 0x008fca0000000000 */
[----:B------:R3:W-:Y:S02]  /*6de0*/  STL [R11], R10 ;  /* 0x0000000a0b007387 */ /* 0x0007e40000100800 */
.L_x_162:
[----:B------:R-:W-:Y:S05]  /*6df0*/  BSYNC.RECONVERGENT B0 ;  /* 0x0000000000007941 */ /* 0x000fea0003800200 */
.L_x_161:
        /* <DEDUP_REMOVED lines=12> */
[----:B------:R-:W-:Y:S01]  /*6ec0*/  ISETP.GT.AND P6, PT, R91, RZ, PT ;  /* 0x000000ff5b00720c */ /* 0x000fe20003fc4270 */
        /* <DEDUP_REMOVED lines=11> */
.L_x_164:
[----:B------:R-:W-:Y:S05]  /*6f80*/  BSYNC.RECONVERGENT B0 ;  /* 0x0000000000007941 */ /* 0x000fea0003800200 */
.L_x_163:
[----:B------:R-:W-:Y:S01]  /*6f90*/  ISETP.GE.AND P6, PT, R90, 0x1, PT ;  /* 0x000000015a00780c */ /* 0x000fe20003fc6270 */
[----:B------:R-:W-:-:S12]  /*6fa0*/  BSSY.RECONVERGENT B0, `(.L_x_165) ;  /* 0x0000007000007945 */ /* 0x000fd80003800200 */
[----:B------:R-:W-:Y:S05]  /*6fb0*/  @!P6 BRA `(.L_x_166) ;  /* 0x000000000014e947 */ /* 0x000fea0003800000 */
[----:B------:R-:W-:-:S05]  /*6fc0*/  IADD3 R11, PT, PT, R90, -0x1, RZ ;  /* 0xffffffff5a0b7810 */ /* 0x000fca0007ffe0ff */
[----:B------:R-:W-:-:S05]  /*6fd0*/  IMAD R11, R11, 0x4, R2 ;  /* 0x000000040b0b7824 */ /* 0x000fca00078e0202 */
[----:B---3--:R-:W3:Y:S02]  /*6fe0*/  LDL R10, [R11] ;  /* 0x000000000b0a7983 */ /* 0x008ee40000100800 */
[----:B---3--:R-:W-:-:S05]  /*6ff0*/  VIADD R10, R10, 0x1 ;  /* 0x000000010a0a7836 */ /* 0x008fca0000000000 */
[----:B------:R4:W-:Y:S02]  /*7000*/  STL [R11], R10 ;  /* 0x0000000a0b007387 */ /* 0x0009e40000100800 */
.L_x_166:
[----:B------:R-:W-:Y:S05]  /*7010*/  BSYNC.RECONVERGENT B0 ;  /* 0x0000000000007941 */ /* 0x000fea0003800200 */
.L_x_165:
[----:B------:R-:W-:Y:S01]  /*7020*/  ISETP.GE.AND P6, PT, R89, 0x1, PT ;  /* 0x000000015900780c */ /* 0x000fe20003fc6270 */
[----:B------:R-:W-:-:S12]  /*7030*/  BSSY.RECONVERGENT B0, `(.L_x_167) ;  /* 0x0000007000007945 */ /* 0x000fd80003800200 */
[----:B------:R-:W-:Y:S05]  /*7040*/  @!P6 BRA `(.L_x_168) ;  /* 0x000000000014e947 */ /* 0x000fea0003800000 */
[----:B------:R-:W-:-:S04]  /*7050*/  VIADD R89, R89, 0xffffffff ;  /* 0xffffffff59597836 */ /* 0x000fc80000000000 */
[----:B------:R-:W-:-:S05]  /*7060*/  IMAD R89, R89, 0x4, R2 ;  /* 0x0000000459597824 */ /* 0x000fca00078e0202 */
[----:B---34-:R-:W3:Y:S02]  /*7070*/  LDL R10, [R89] ;  /* 0x00000000590a7983 */ /* 0x018ee40000100800 */
[----:B---3--:R-:W-:-:S05]  /*7080*/  VIADD R10, R10, 0x1 ;  /* 0x000000010a0a7836 */ /* 0x008fca0000000000 */
[----:B------:R3:W-:Y:S02]  /*7090*/  STL [R89], R10 ;  /* 0x0000000a59007387 */ /* 0x0007e40000100800 */
.L_x_168:
[----:B------:R-:W-:Y:S05]  /*70a0*/  BSYNC.RECONVERGENT B0 ;  /* 0x0000000000007941 */ /* 0x000fea0003800200 */
.L_x_167:
[----:B------:R-:W-:Y:S01]  /*70b0*/  ISETP.GE.AND P6, PT, R88, 0x1, PT ;  /* 0x000000015800780c */ /* 0x000fe20003fc6270 */
[----:B------:R-:W-:-:S12]  /*70c0*/  BSSY.RECONVERGENT B0, `(.L_x_169) ;  /* 0x0000007000007945 */ /* 0x000fd80003800200 */
[----:B------:R-:W-:Y:S05]  /*70d0*/  @!P6 BRA `(.L_x_170) ;  /* 0x000000000014e947 */ /* 0x000fea0003800000 */
[----:B----4-:R-:W-:-:S05]  /*70e0*/  IADD3 R11, PT, PT, R88, -0x1, RZ ;  /* 0xffffffff580b7810 */ /* 0x010fca0007ffe0ff */
[----:B------:R-:W-:-:S05]  /*70f0*/  IMAD R11, R11, 0x4, R2 ;  /* 0x000000040b0b7824 */ /* 0x000fca00078e0202 */
[----:B---3--:R-:W3:Y:S02]  /*7100*/  LDL R10, [R11] ;  /* 0x000000000b0a7983 */ /* 0x008ee40000100800 */
[----:B---3--:R-:W-:-:S05]  /*7110*/  VIADD R10, R10, 0x1 ;  /* 0x000000010a0a7836 */ /* 0x008fca0000000000 */
[----:B------:R3:W-:Y:S02]  /*7120*/  STL [R11], R10 ;  /* 0x0000000a0b007387 */ /* 0x0007e40000100800 */
.L_x_170:
[----:B------:R-:W-:Y:S05]  /*7130*/  BSYNC.RECONVERGENT B0 ;  /* 0x0000000000007941 */ /* 0x000fea0003800200 */
.L_x_169:
        /* <DEDUP_REMOVED lines=8> */
.L_x_172:
[----:B------:R-:W-:Y:S05]  /*71c0*/  BSYNC.RECONVERGENT B0 ;  /* 0x0000000000007941 */ /* 0x000fea0003800200 */
.L_x_171:
        /* <DEDUP_REMOVED lines=8> */
.L_x_174:
[----:B------:R-:W-:Y:S05]  /*7250*/  BSYNC.RECONVERGENT B0 ;  /* 0x0000000000007941 */ /* 0x000fea0003800200 */
.L_x_173:
        /* <DEDUP_REMOVED lines=8> */
.L_x_176:
[----:B------:R-:W-:Y:S05]  /*72e0*/  BSYNC.RECONVERGENT B0 ;  /* 0x0000000000007941 */ /* 0x000fea0003800200 */
.L_x_175:
        /* <DEDUP_REMOVED lines=8> */
.L_x_178:
[----:B------:R-:W-:Y:S05]  /*7370*/  BSYNC.RECONVERGENT B0 ;  /* 0x0000000000007941 */ /* 0x000fea0003800200 */
.L_x_177:
        /* <DEDUP_REMOVED lines=8> */
.L_x_180:
[----:B------:R-:W-:Y:S05]  /*7400*/  BSYNC.RECONVERGENT B0 ;  /* 0x0000000000007941 */ /* 0x000fea0003800200 */
.L_x_179:
[----:B---3--:R-:W3:Y:S04]  /*7410*/  LDL R83, [R1+0x144] ;  /* 0x0001440001537983 */ /* 0x008ee80000100800 */
[----:B----4-:R-:W3:Y:S04]  /*7420*/  LDL.64 R10, [R1+0x148] ;  /* 0x00014800010a7983 */ /* 0x010ee80000100a00 */
[----:B------:R-:W4:Y:S04]  /*7430*/  LDL.64 R12, [R1+0x150] ;  /* 0x00015000010c7983 */ /* 0x000f280000100a00 */
[----:B------:R-:W5:Y:S04]  /*7440*/  LDL.64 R14, [R1+0x158] ;  /* 0x00015800010e7983 */ /* 0x000f680000100a00 */
[----:B------:R-:W2:Y:S01]  /*7450*/  LDL.64 R18, [R1+0x160] ;  /* 0x0001600001127983 */ /* 0x000ea20000100a00 */
[----:B---3--:R-:W-:-:S04]  /*7460*/  VIMNMX3 R10, R83, R10, R11, !PT ;  /* 0x0000000a530a720f */ /* 0x008fc8000780010b */
[----:B----4-:R-:W-:-:S04]  /*7470*/  VIMNMX3 R10, R10, R12, R13, !PT ;  /* 0x0000000c0a0a720f */ /* 0x010fc8000780010d */
[----:B-----5:R-:W-:-:S04]  /*7480*/  VIMNMX3 R10, R10, R14, R15, !PT ;  /* 0x0000000e0a0a720f */ /* 0x020fc8000780010f */
[----:B--2---:R-:W-:-:S04]  /*7490*/  VIMNMX3 R10, R10, R18, R19, !PT ;  /* 0x000000120a0a720f */ /* 0x004fc80007800113 */
[----:B------:R-:W-:-:S13]  /*74a0*/  ISETP.GE.AND P6, PT, R10, 0x2, PT ;  /* 0x000000020a00780c */ /* 0x000fda0003fc6270 */
        /* <DEDUP_REMOVED lines=14> */
.L_x_182:
[----:B------:R-:W-:Y:S05]  /*7590*/  BSYNC.RECONVERGENT B0 ;  /* 0x0000000000007941 */ /* 0x000fea0003800200 */
.L_x_181:
[----:B------:R-:W-:Y:S01]  /*75a0*/  ISETP.GE.AND P6, PT, R81, 0x1, PT ;  /* 0x000000015100780c */ /* 0x000fe20003fc6270 */
[----:B------:R-:W-:-:S12]  /*75b0*/  BSSY.RECONVERGENT B0, `(.L_x_183) ;  /* 0x0000007000007945 */ /* 0x000fd80003800200 */
[----:B------:R-:W-:Y:S05]  /*75c0*/  @!P6 BRA `(.L_x_184) ;  /* 0x000000000014e947 */ /* 0x000fea0003800000 */
[----:B------:R-:W-:-:S04]  /*75d0*/  VIADD R81, R81, 0xffffffff ;  /* 0xffffffff51517836 */ /* 0x000fc80000000000 */
[----:B------:R-:W-:-:S05]  /*75e0*/  IMAD R81, R81, 0x4, R2 ;  /* 0x0000000451517824 */ /* 0x000fca00078e0202 */
[----:B---3--:R-:W3:Y:S02]  /*75f0*/  LDL R10, [R81] ;  /* 0x00000000510a7983 */ /* 0x008ee40000100800 */
[----:B---3--:R-:W-:-:S05]  /*7600*/  VIADD R10, R10, 0x1 ;  /* 0x000000010a0a7836 */ /* 0x008fca0000000000 */
[----:B------:R4:W-:Y:S02]  /*7610*/  STL [R81], R10 ;  /* 0x0000000a51007387 */ /* 0x0009e40000100800 */
.L_x_184:
[----:B------:R-:W-:Y:S05]  /*7620*/  BSYNC.RECONVERGENT B0 ;  /* 0x0000000000007941 */ /* 0x000fea0003800200 */
.L_x_183:
[----:B------:R-:W-:Y:S01]  /*7630*/  ISETP.GE.AND P6, PT, R80, 0x1, PT ;  /* 0x000000015000780c */ /* 0x000fe20003fc6270 */
[----:B------:R-:W-:-:S12]  /*7640*/  BSSY.RECONVERGENT B0, `(.L_x_185) ;  /* 0x0000007000007945 */ /* 0x000fd80003800200 */
[----:B------:R-:W-:Y:S05]  /*7650*/  @!P6 BRA `(.L_x_186) ;  /* 0x000000000014e947 */ /* 0x000fea0003800000 */
[----:B---3--:R-:W-:-:S05]  /*7660*/  IADD3 R11, PT, PT, R80, -0x1, RZ ;  /* 0xffffffff500b7810 */ /* 0x008fca0007ffe0ff */
[----:B------:R-:W-:-:S05]  /*7670*/  IMAD R11, R11, 0x4, R2 ;  /* 0x000000040b0b7824 */ /* 0x000fca00078e0202 */
[----:B----4-:R-:W3:Y:S02]  /*7680*/  LDL R10, [R11] ;  /* 0x000000000b0a7983 */ /* 0x010ee40000100800 */
[----:B---3--:R-:W-:-:S05]  /*7690*/  VIADD R10, R10, 0x1 ;  /* 0x000000010a0a7836 */ /* 0x008fca0000000000 */
[----:B------:R3:W-:Y:S02]  /*76a0*/  STL [R11], R10 ;  /* 0x0000000a0b007387 */ /* 0x0007e40000100800 */
.L_x_186:
[----:B------:R-:W-:Y:S05]  /*76b0*/  BSYNC.RECONVERGENT B0 ;  /* 0x0000000000007941 */ /* 0x000fea0003800200 */
.L_x_185:
        /* <DEDUP_REMOVED lines=8> */
.L_x_188:
[----:B------:R-:W-:Y:S05]  /*7740*/  BSYNC.RECONVERGENT B0 ;  /* 0x0000000000007941 */ /* 0x000fea0003800200 */
.L_x_187:
        /* <DEDUP_REMOVED lines=8> */
.L_x_190:
[----:B------:R-:W-:Y:S05]  /*77d0*/  BSYNC.RECONVERGENT B0 ;  /* 0x0000000000007941 */ /* 0x000fea0003800200 */
.L_x_189:
[----:B------:R-:W-:Y:S01]  /*77e0*/  ISETP.GE.AND P6, PT, R76, 0x1, PT ;  /* 0x000000014c00780c */ /* 0x000fe20003fc6270 */
[----:B------:R-:W-:-:S12]  /*77f0*/  BSSY.RECONVERGENT B0, `(.L_x_191) ;  /* 0x0000007000007945 */ /* 0x000fd80003800200 */
[----:B------:R-:W-:Y:S05]  /*7800*/  @!P6 BRA `(.L_x_192) ;  /* 0x000000000014e947 */ /* 0x000fea0003800000 */
[----:B---3--:R-:W-:-:S04]  /*7810*/  VIADD R11, R76, 0xffffffff ;  /* 0xffffffff4c0b7836 */ /* 0x008fc80000000000 */
[----:B------:R-:W-:-:S05]  /*7820*/  IMAD R11, R11, 0x4, R2 ;  /* 0x000000040b0b7824 */ /* 0x000fca00078e0202 */
[----:B----4-:R-:W3:Y:S02]  /*7830*/  LDL R10, [R11] ;  /* 0x000000000b0a7983 */ /* 0x010ee40000100800 */
[----:B---3--:R-:W-:-:S05]  /*7840*/  VIADD R10, R10, 0x1 ;  /* 0x000000010a0a7836 */ /* 0x008fca0000000000 */
[----:B------:R3:W-:Y:S02]  /*7850*/  STL [R11], R10 ;  /* 0x0000000a0b007387 */ /* 0x0007e40000100800 */
.L_x_192:
[----:B------:R-:W-:Y:S05]  /*7860*/  BSYNC.RECONVERGENT B0 ;  /* 0x0000000000007941 */ /* 0x000fea0003800200 */
.L_x_191:
        /* <DEDUP_REMOVED lines=8> */
.L_x_194:
[----:B------:R-:W-:Y:S05]  /*78f0*/  BSYNC.RECONVERGENT B0 ;  /* 0x0000000000007941 */ /* 0x000fea0003800200 */
.L_x_193:
        /* <DEDUP_REMOVED lines=8> */
.L_x_196:
[----:B------:R-:W-:Y:S05]  /*7980*/  BSYNC.RECONVERGENT B0 ;  /* 0x0000000000007941 */ /* 0x000fea0003800200 */
.L_x_195:
        /* <DEDUP_REMOVED lines=8> */
.L_x_198:
[----:B------:R-:W-:Y:S05]  /*7a10*/  BSYNC.RECONVERGENT B0 ;  /* 0x0000000000007941 */ /* 0x000fea0003800200 */
.L_x_197:
        /* <DEDUP_REMOVED lines=24> */
.L_x_200:
[----:B------:R-:W-:Y:S05]  /*7ba0*/  BSYNC.RECONVERGENT B0 ;  /* 0x0000000000007941 */ /* 0x000fea0003800200 */
.L_x_199:
        /* <DEDUP_REMOVED lines=8> */
.L_x_202:
[----:B------:R-:W-:Y:S05]  /*7c30*/  BSYNC.RECONVERGENT B0 ;  /* 0x0000000000007941 */ /* 0x000fea0003800200 */
.L_x_201:
        /* <DEDUP_REMOVED lines=8> */
.L_x_204:
[----:B------:R-:W-:Y:S05]  /*7cc0*/  BSYNC.RECONVERGENT B0 ;  /* 0x0000000000007941 */ /* 0x000fea0003800200 */
.L_x_203:
[----:B------:R-:W-:Y:S01]  /*7cd0*/  ISETP.GE.AND P6, PT, R68, 0x1, PT ;  /* 0x000000014400780c */ /* 0x000fe20003fc6270 */
[----:B------:R-:W-:-:S12]  /*7ce0*/  BSSY.RECONVERGENT B0, `(.L_x_205) ;  /* 0x0000007000007945 */ /* 0x000fd80003800200 */
[----:B------:R-:W-:Y:S05]  /*7cf0*/  @!P6 BRA `(.L_x_206) ;  /* 0x000000000014e947 */ /* 0x000fea0003800000 */
[----:B------:R-:W-:-:S05]  /*7d00*/  IADD3 R11, PT, PT, R68, -0x1, RZ ;  /* 0xffffffff440b7810 */ /* 0x000fca0007ffe0ff */
[----:B------:R-:W-:-:S05]  /*7d10*/  IMAD R11, R11, 0x4, R2 ;  /* 0x000000040b0b7824 */ /* 0x000fca00078e0202 */
[----:B---34-:R-:W3:Y:S02]  /*7d20*/  LDL R10, [R11] ;  /* 0x000000000b0a7983 */ /* 0x018ee40000100800 */
[----:B---3--:R-:W-:-:S05]  /*7d30*/  VIADD R10, R10, 0x1 ;  /* 0x000000010a0a7836 */ /* 0x008fca0000000000 */
[----:B------:R3:W-:Y:S02]  /*7d40*/  STL [R11], R10 ;  /* 0x0000000a0b007387 */ /* 0x0007e40000100800 */
.L_x_206:
[----:B------:R-:W-:Y:S05]  /*7d50*/  BSYNC.RECONVERGENT B0 ;  /* 0x0000000000007941 */ /* 0x000fea0003800200 */
.L_x_205:
        /* <DEDUP_REMOVED lines=8> */
.L_x_208:
[----:B------:R-:W-:Y:S05]  /*7de0*/  BSYNC.RECONVERGENT B0 ;  /* 0x0000000000007941 */ /* 0x000fea0003800200 */
.L_x_207:
        /* <DEDUP_REMOVED lines=8> */
.L_x_210:
[----:B------:R-:W-:Y:S05]  /*7e70*/  BSYNC.RECONVERGENT B0 ;  /* 0x0000000000007941 */ /* 0x000fea0003800200 */
.L_x_209:
        /* <DEDUP_REMOVED lines=8> */
.L_x_212:
[----:B------:R-:W-:Y:S05]  /*7f00*/  BSYNC.RECONVERGENT B0 ;  /* 0x0000000000007941 */ /* 0x000fea0003800200 */
.L_x_211:
        /* <DEDUP_REMOVED lines=8> */
.L_x_214:
[----:B------:R-:W-:Y:S05]  /*7f90*/  BSYNC.RECONVERGENT B0 ;  /* 0x0000000000007941 */ /* 0x000fea0003800200 */
.L_x_213:
        /* <DEDUP_REMOVED lines=8> */
.L_x_216:
[----:B------:R-:W-:Y:S05]  /*8020*/  BSYNC.RECONVERGENT B0 ;  /* 0x0000000000007941 */ /* 0x000fea0003800200 */
.L_x_215:
        /* <DEDUP_REMOVED lines=24> */
.L_x_218:
[----:B------:R-:W-:Y:S05]  /*81b0*/  BSYNC.RECONVERGENT B0 ;  /* 0x0000000000007941 */ /* 0x000fea0003800200 */
.L_x_217:
        /* <DEDUP_REMOVED lines=8> */
.L_x_220:
[----:B------:R-:W-:Y:S05]  /*8240*/  BSYNC.RECONVERGENT B0 ;  /* 0x0000000000007941 */ /* 0x000fea0003800200 */
.L_x_219:
        /* <DEDUP_REMOVED lines=8> */
.L_x_222:
[----:B------:R-:W-:Y:S05]  /*82d0*/  BSYNC.RECONVERGENT B0 ;  /* 0x0000000000007941 */ /* 0x000fea0003800200 */
.L_x_221:
        /* <DEDUP_REMOVED lines=8> */
.L_x_224:
[----:B------:R-:W-:Y:S05]  /*8360*/  BSYNC.RECONVERGENT B0 ;  /* 0x0000000000007941 */ /* 0x000fea0003800200 */
.L_x_223:
        /* <DEDUP_REMOVED lines=8> */
.L_x_226:
[----:B------:R-:W-:Y:S05]  /*83f0*/  BSYNC.RECONVERGENT B0 ;  /* 0x0000000000007941 */ /* 0x000fea0003800200 */
.L_x_225:
        /* <DEDUP_REMOVED lines=8> */
.L_x_228:
[----:B------:R-:W-:Y:S05]  /*8480*/  BSYNC.RECONVERGENT B0 ;  /* 0x0000000000007941 */ /* 0x000fea0003800200 */
.L_x_227:
        /* <DEDUP_REMOVED lines=8> */
.L_x_230:
[----:B------:R-:W-:Y:S05]  /*8510*/  BSYNC.RECONVERGENT B0 ;  /* 0x0000000000007941 */ /* 0x000fea0003800200 */
.L_x_229:
        /* <DEDUP_REMOVED lines=8> */
.L_x_232:
[----:B------:R-:W-:Y:S05]  /*85a0*/  BSYNC.RECONVERGENT B0 ;  /* 0x0000000000007941 */ /* 0x000fea0003800200 */
.L_x_231:
        /* <DEDUP_REMOVED lines=8> */
.L_x_234:
[----:B------:R-:W-:Y:S05]  /*8630*/  BSYNC.RECONVERGENT B0 ;  /* 0x0000000000007941 */ /* 0x000fea0003800200 */
.L_x_233:
        /* <DEDUP_REMOVED lines=24> */
.L_x_236:
[----:B------:R-:W-:Y:S05]  /*87c0*/  BSYNC.RECONVERGENT B0 ;  /* 0x0000000000007941 */ /* 0x000fea0003800200 */
.L_x_235:
        /* <DEDUP_REMOVED lines=8> */
.L_x_238:
[----:B------:R-:W-:Y:S05]  /*8850*/  BSYNC.RECONVERGENT B0 ;  /* 0x0000000000007941 */ /* 0x000fea0003800200 */
.L_x_237:
        /* <DEDUP_REMOVED lines=8> */
.L_x_240:
[----:B------:R-:W-:Y:S05]  /*88e0*/  BSYNC.RECONVERGENT B0 ;  /* 0x0000000000007941 */ /* 0x000fea0003800200 */
.L_x_239:
[----:B------:R-:W-:Y:S01]  /*88f0*/  ISETP.GE.AND P6, PT, R0, 0x1, PT ;  /* 0x000000010000780c */ /* 0x000fe20003fc6270 */
[----:B------:R-:W-:-:S12]  /*8900*/  BSSY.RECONVERGENT B0, `(.L_x_241) ;  /* 0x0000007000007945 */ /* 0x000fd80003800200 */
[----:B------:R-:W-:Y:S05]  /*8910*/  @!P6 BRA `(.L_x_242) ;  /* 0x000000000014e947 */ /* 0x000fea0003800000 */
[----:B----4-:R-:W-:-:S05]  /*8920*/  IADD3 R11, PT, PT, R0, -0x1, RZ ;  /* 0xffffffff000b7810 */ /* 0x010fca0007ffe0ff */
[----:B------:R-:W-:-:S05]  /*8930*/  IMAD R11, R11, 0x4, R2 ;  /* 0x000000040b0b7824 */ /* 0x000fca00078e0202 */
[----:B------:R-:W4:Y:S02]  /*8940*/  LDL R0, [R11] ;  /* 0x000000000b007983 */ /* 0x000f240000100800 */
[----:B----4-:R-:W-:-:S05]  /*8950*/  VIADD R0, R0, 0x1 ;  /* 0x0000000100007836 */ /* 0x010fca0000000000 */
[----:B------:R4:W-:Y:S02]  /*8960*/  STL [R11], R0 ;  /* 0x000000000b007387 */ /* 0x0009e40000100800 */
.L_x_242:
[----:B------:R-:W-:Y:S05]  /*8970*/  BSYNC.RECONVERGENT B0 ;  /* 0x0000000000007941 */ /* 0x000fea0003800200 */
.L_x_241:
[----:B------:R-:W-:Y:S01]  /*8980*/  ISETP.GE.AND P6, PT, R20, 0x1, PT ;  /* 0x000000011400780c */ /* 0x000fe20003fc6270 */
[----:B------:R-:W-:-:S12]  /*8990*/  BSSY.RECONVERGENT B0, `(.L_x_243) ;  /* 0x0000007000007945 */ /* 0x000fd80003800200 */
[----:B------:R-:W-:Y:S05]  /*89a0*/  @!P6 BRA `(.L_x_244) ;  /* 0x000000000014e947 */ /* 0x000fea0003800000 */
[----:B----4-:R-:W-:-:S04]  /*89b0*/  VIADD R11, R20, 0xffffffff ;  /* 0xffffffff140b7836 */ /* 0x010fc80000000000 */
[----:B------:R-:W-:-:S05]  /*89c0*/  IMAD R11, R11, 0x4, R2 ;  /* 0x000000040b0b7824 */ /* 0x000fca00078e0202 */
[----:B------:R-:W4:Y:S02]  /*89d0*/  LDL R0, [R11] ;  /* 0x000000000b007983 */ /* 0x000f240000100800 */
[----:B----4-:R-:W-:-:S05]  /*89e0*/  VIADD R0, R0, 0x1 ;  /* 0x0000000100007836 */ /* 0x010fca0000000000 */
[----:B------:R4:W-:Y:S02]  /*89f0*/  STL [R11], R0 ;  /* 0x000000000b007387 */ /* 0x0009e40000100800 */
.L_x_244:
[----:B------:R-:W-:Y:S05]  /*8a00*/  BSYNC.RECONVERGENT B0 ;  /* 0x0000000000007941 */ /* 0x000fea0003800200 */
.L_x_243:
[----:B------:R-:W-:Y:S01]  /*8a10*/  ISETP.GE.AND P6, PT, R21, 0x1, PT ;  /* 0x000000011500780c */ /* 0x000fe20003fc6270 */
[----:B------:R-:W-:-:S12]  /*8a20*/  BSSY.RECONVERGENT B0, `(.L_x_245) ;  /* 0x0000007000007945 */ /* 0x000fd80003800200 */
[----:B------:R-:W-:Y:S05]  /*8a30*/  @!P6 BRA `(.L_x_246) ;  /* 0x000000000014e947 */ /* 0x000fea0003800000 */
[----:B------:R-:W-:-:S05]  /*8a40*/  IADD3 R21, PT, PT, R21, -0x1, RZ ;  /* 0xffffffff15157810 */ /* 0x000fca0007ffe0ff */
[----:B------:R-:W-:-:S05]  /*8a50*/  IMAD R21, R21, 0x4, R2 ;  /* 0x0000000415157824 */ /* 0x000fca00078e0202 */
[----:B----4-:R-:W4:Y:S02]  /*8a60*/  LDL R0, [R21] ;  /* 0x0000000015007983 */ /* 0x010f240000100800 */
[----:B----4-:R-:W-:-:S05]  /*8a70*/  VIADD R0, R0, 0x1 ;  /* 0x0000000100007836 */ /* 0x010fca0000000000 */
[----:B------:R4:W-:Y:S02]  /*8a80*/  STL [R21], R0 ;  /* 0x0000000015007387 */ /* 0x0009e40000100800 */
.L_x_246:
[----:B------:R-:W-:Y:S05]  /*8a90*/  BSYNC.RECONVERGENT B0 ;  /* 0x0000000000007941 */ /* 0x000fea0003800200 */
.L_x_245:
[----:B------:R-:W-:Y:S01]  /*8aa0*/  ISETP.GE.AND P6, PT, R3, 0x1, PT ;  /* 0x000000010300780c */ /* 0x000fe20003fc6270 */
[----:B------:R-:W-:-:S12]  /*8ab0*/  BSSY.RECONVERGENT B0, `(.L_x_247) ;  /* 0x0000007000007945 */ /* 0x000fd80003800200 */
[----:B------:R-:W-:Y:S05]  /*8ac0*/  @!P6 BRA `(.L_x_248) ;  /* 0x000000000014e947 */ /* 0x000fea0003800000 */
[----:B------:R-:W-:-:S04]  /*8ad0*/  VIADD R3, R3, 0xffffffff ;  /* 0xffffffff03037836 */ /* 0x000fc80000000000 */
[----:B------:R-:W-:-:S05]  /*8ae0*/  IMAD R3, R3, 0x4, R2 ;  /* 0x0000000403037824 */ /* 0x000fca00078e0202 */
[----:B----4-:R-:W4:Y:S02]  /*8af0*/  LDL R0, [R3] ;  /* 0x0000000003007983 */ /* 0x010f240000100800 */
[----:B----4-:R-:W-:-:S05]  /*8b00*/  VIADD R0, R0, 0x1 ;  /* 0x0000000100007836 */ /* 0x010fca0000000000 */
[----:B------:R4:W-:Y:S02]  /*8b10*/  STL [R3], R0 ;  /* 0x0000000003007387 */ /* 0x0009e40000100800 */
.L_x_248:
[----:B------:R-:W-:Y:S05]  /*8b20*/  BSYNC.RECONVERGENT B0 ;  /* 0x0000000000007941 */ /* 0x000fea0003800200 */
.L_x_247:
        /* <DEDUP_REMOVED lines=8> */
.L_x_250:
[----:B------:R-:W-:Y:S05]  /*8bb0*/  BSYNC.RECONVERGENT B0 ;  /* 0x0000000000007941 */ /* 0x000fea0003800200 */
.L_x_249:
        /* <DEDUP_REMOVED lines=8> */
.L_x_252:
[----:B------:R-:W-:Y:S05]  /*8c40*/  BSYNC.RECONVERGENT B0 ;  /* 0x0000000000007941 */ /* 0x000fea0003800200 */
.L_x_251:
[----:B----4-:R-:W4:Y:S04]  /*8c50*/  LDL R0, [R1+0x144] ;  /* 0x0001440001007983 */ /* 0x010f280000100800 */
[----:B---3--:R-:W4:Y:S04]  /*8c60*/  LDL.64 R10, [R1+0x148] ;  /* 0x00014800010a7983 */ /* 0x008f280000100a00 */
[----:B------:R-:W3:Y:S04]  /*8c70*/  LDL.64 R12, [R1+0x150] ;  /* 0x00015000010c7983 */ /* 0x000ee80000100a00 */
[----:B------:R-:W5:Y:S04]  /*8c80*/  LDL.64 R14, [R1+0x158] ;  /* 0x00015800010e7983 */ /* 0x000f680000100a00 */
[----:B------:R-:W2:Y:S01]  /*8c90*/  LDL.64 R18, [R1+0x160] ;  /* 0x0001600001127983 */ /* 0x000ea20000100a00 */
[----:B----4-:R-:W-:-:S04]  /*8ca0*/  VIMNMX3 R10, R0, R10, R11, !PT ;  /* 0x0000000a000a720f */ /* 0x010fc8000780010b */
[----:B---3--:R-:W-:-:S04]  /*8cb0*/  VIMNMX3 R10, R10, R12, R13, !PT ;  /* 0x0000000c0a0a720f */ /* 0x008fc8000780010d */
        /* <DEDUP_REMOVED lines=17> */
.L_x_254:
[----:B------:R-:W-:Y:S05]  /*8dd0*/  BSYNC.RECONVERGENT B0 ;  /* 0x0000000000007941 */ /* 0x000fea0003800200 */
.L_x_253:
        /* <DEDUP_REMOVED lines=8> */
.L_x_256:
[----:B------:R-:W-:Y:S05]  /*8e60*/  BSYNC.RECONVERGENT B0 ;  /* 0x0000000000007941 */ /* 0x000fea0003800200 */
.L_x_255:
        /* <DEDUP_REMOVED lines=8> */
.L_x_258:
[----:B------:R-:W-:Y:S05]  /*8ef0*/  BSYNC.RECONVERGENT B0 ;  /* 0x0000000000007941 */ /* 0x000fea0003800200 */
.L_x_257:
        /* <DEDUP_REMOVED lines=8> */
.L_x_260:
[----:B------:R-:W-:Y:S05]  /*8f80*/  BSYNC.RECONVERGENT B0 ;  /* 0x0000000000007941 */ /* 0x000fea0003800200 */
.L_x_259:
        /* <DEDUP_REMOVED lines=8> */
.L_x_262:
[----:B------:R-:W-:Y:S05]  /*9010*/  BSYNC.RECONVERGENT B0 ;  /* 0x0000000000007941 */ /* 0x000fea0003800200 */
.L_x_261:
        /* <DEDUP_REMOVED lines=8> */
.L_x_264:
[----:B------:R-:W-:Y:S05]  /*90a0*/  BSYNC.RECONVERGENT B0 ;  /* 0x0000000000007941 */ /* 0x000fea0003800200 */
.L_x_263:
        /* <DEDUP_REMOVED lines=8> */
.L_x_266:
[----:B------:R-:W-:Y:S05]  /*9130*/  BSYNC.RECONVERGENT B0 ;  /* 0x0000000000007941 */ /* 0x000fea0003800200 */
.L_x_265:
        /* <DEDUP_REMOVED lines=8> */
.L_x_268:
[----:B------:R-:W-:Y:S05]  /*91c0*/  BSYNC.RECONVERGENT B0 ;  /* 0x0000000000007941 */ /* 0x000fea0003800200 */
.L_x_267:
        /* <DEDUP_REMOVED lines=8> */
.L_x_270:
[----:B------:R-:W-:Y:S05]  /*9250*/  BSYNC.RECONVERGENT B0 ;  /* 0x0000000000007941 */ /* 0x000fea0003800200 */
.L_x_269:
[----:B---34-:R-:W3:Y:S04]  /*9260*/  LDL R0, [R1+0x144] ;  /* 0x0001440001007983 */ /* 0x018ee80000100800 */
[----:B------:R-:W3:Y:S04]  /*9270*/  LDL.64 R10, [R1+0x148] ;  /* 0x00014800010a7983 */ /* 0x000ee80000100a00 */
        /* <DEDUP_REMOVED lines=22> */
.L_x_272:
[----:B------:R-:W-:Y:S05]  /*93e0*/  BSYNC.RECONVERGENT B0 ;  /* 0x0000000000007941 */ /* 0x000fea0003800200 */
.L_x_271:
        /* <DEDUP_REMOVED lines=8> */
.L_x_274:
[----:B------:R-:W-:Y:S05]  /*9470*/  BSYNC.RECONVERGENT B0 ;  /* 0x0000000000007941 */ /* 0x000fea0003800200 */
.L_x_273:
        /* <DEDUP_REMOVED lines=8> */
.L_x_276:
[----:B------:R-:W-:Y:S05]  /*9500*/  BSYNC.RECONVERGENT B0 ;  /* 0x0000000000007941 */ /* 0x000fea0003800200 */
.L_x_275:
        /* <DEDUP_REMOVED lines=8> */
.L_x_278:
[----:B------:R-:W-:Y:S05]  /*9590*/  BSYNC.RECONVERGENT B0 ;  /* 0x0000000000007941 */ /* 0x000fea0003800200 */
.L_x_277:
        /* <DEDUP_REMOVED lines=8> */
.L_x_280:
[----:B------:R-:W-:Y:S05]  /*9620*/  BSYNC.RECONVERGENT B0 ;  /* 0x0000000000007941 */ /* 0x000fea0003800200 */
.L_x_279:
        /* <DEDUP_REMOVED lines=8> */
.L_x_282:
[----:B------:R-:W-:Y:S05]  /*96b0*/  BSYNC.RECONVERGENT B0 ;  /* 0x0000000000007941 */ /* 0x000fea0003800200 */
.L_x_281:
[----:B------:R-:W-:Y:S04]  /*96c0*/  BSSY.RECONVERGENT B0, `(.L_x_283) ;  /* 0x0000006000007945 */ /* 0x000fe80003800200 */
[----:B------:R-:W-:Y:S05]  /*96d0*/  @!P0 BRA `(.L_x_284) ;  /* 0x0000000000108947 */ /* 0x000fea0003800000 */
[----:B------:R-:W-:-:S05]  /*96e0*/  IMAD R45, R45, 0x4, R2 ;  /* 0x000000042d2d7824 */ /* 0x000fca00078e0202 */
[----:B---34-:R-:W3:Y:S02]  /*96f0*/  LDL R0, [R45+-0x4] ;  /* 0xfffffc002d007983 */ /* 0x018ee40000100800 */
[----:B---3--:R-:W-:-:S05]  /*9700*/  VIADD R0, R0, 0x1 ;  /* 0x0000000100007836 */ /* 0x008fca0000000000 */
[----:B------:R3:W-:Y:S02]  /*9710*/  STL [R45+-0x4], R0 ;  /* 0xfffffc002d007387 */ /* 0x0007e40000100800 */
.L_x_284:
[----:B------:R-:W-:Y:S05]  /*9720*/  BSYNC.RECONVERGENT B0 ;  /* 0x0000000000007941 */ /* 0x000fea0003800200 */
.L_x_283:
[----:B------:R-:W-:Y:S04]  /*9730*/  BSSY.RECONVERGENT B0, `(.L_x_285) ;  /* 0x0000007000007945 */ /* 0x000fe80003800200 */
[----:B------:R-:W-:Y:S05]  /*9740*/  @!P1 BRA `(.L_x_286) ;  /* 0x0000000000149947 */ /* 0x000fea0003800000 */
[----:B---3--:R-:W-:-:S05]  /*9750*/  VIADD R3, R44, 0xffffffff ;  /* 0xffffffff2c037836 */ /* 0x008fca0000000000 */
[----:B------:R-:W-:-:S05]  /*9760*/  LEA R3, R3, R2, 0x2 ;  /* 0x0000000203037211 */ /* 0x000fca00078e10ff */
[----:B----4-:R-:W3:Y:S02]  /*9770*/  LDL R0, [R3] ;  /* 0x0000000003007983 */ /* 0x010ee40000100800 */
[----:B---3--:R-:W-:-:S05]  /*9780*/  VIADD R0, R0, 0x1 ;  /* 0x0000000100007836 */ /* 0x008fca0000000000 */
[----:B------:R3:W-:Y:S02]  /*9790*/  STL [R3], R0 ;  /* 0x0000000003007387 */ /* 0x0007e40000100800 */
.L_x_286:
[----:B------:R-:W-:Y:S05]  /*97a0*/  BSYNC.RECONVERGENT B0 ;  /* 0x0000000000007941 */ /* 0x000fea0003800200 */
.L_x_285:
        /* <DEDUP_REMOVED lines=8> */
.L_x_288:
[----:B------:R-:W-:Y:S05]  /*9830*/  BSYNC.RECONVERGENT B0 ;  /* 0x0000000000007941 */ /* 0x000fea0003800200 */
.L_x_287:
        /* <DEDUP_REMOVED lines=19> */
[----:B------:R-:W-:-:S05]  /*9970*/  VIADD R5, R5, 0xffffffff ;  /* 0xffffffff05057836 */ /* 0x000fca0000000000 */
[----:B------:R-:W-:-:S05]  /*9980*/  LEA R5, R5, R2, 0x2 ;  /* 0x0000000205057211 */ /* 0x000fca00078e10ff */
[----:B------:R-:W3:Y:S02]  /*9990*/  LDL R0, [R5] ;  /* 0x0000000005007983 */ /* 0x000ee40000100800 */
[----:B---3--:R-:W-:-:S05]  /*99a0*/  VIADD R0, R0, 0x1 ;  /* 0x0000000100007836 */ /* 0x008fca0000000000 */
[----:B------:R3:W-:Y:S02]  /*99b0*/  STL [R5], R0 ;  /* 0x0000000005007387 */ /* 0x0007e40000100800 */
.L_x_290:
[----:B------:R-:W-:Y:S05]  /*99c0*/  BSYNC.RECONVERGENT B0 ;  /* 0x0000000000007941 */ /* 0x000fea0003800200 */
.L_x_289:
        /* <DEDUP_REMOVED lines=8> */
.L_x_292:
[----:B------:R-:W-:Y:S05]  /*9a50*/  BSYNC.RECONVERGENT B0 ;  /* 0x0000000000007941 */ /* 0x000fea0003800200 */
.L_x_291:
[----:B------:R-:W-:Y:S01]  /*9a60*/  ISETP.GE.AND P0, PT, R33, 0x1, PT ;  /* 0x000000012100780c */ /* 0x000fe20003f06270 */
[----:B------:R-:W-:-:S12]  /*9a70*/  BSSY.RECONVERGENT B0, `(.L_x_293) ;  /* 0x0000007000007945 */ /* 0x000fd80003800200 */
[----:B------:R-:W-:Y:S05]  /*9a80*/  @!P0 BRA `(.L_x_294) ;  /* 0x0000000000148947 */ /* 0x000fea0003800000 */
[----:B------:R-:W-:-:S05]  /*9a90*/  VIADD R33, R33, 0xffffffff ;  /* 0xffffffff21217836 */ /* 0x000fca0000000000 */
[----:B------:R-:W-:-:S05]  /*9aa0*/  LEA R33, R33, R2, 0x2 ;  /* 0x0000000221217211 */ /* 0x000fca00078e10ff */
[----:B---34-:R-:W3:Y:S02]  /*9ab0*/  LDL R0, [R33] ;  /* 0x0000000021007983 */ /* 0x018ee40000100800 */
[----:B---3--:R-:W-:-:S05]  /*9ac0*/  VIADD R0, R0, 0x1 ;  /* 0x0000000100007836 */ /* 0x008fca0000000000 */
[----:B------:R3:W-:Y:S02]  /*9ad0*/  STL [R33], R0 ;  /* 0x0000000021007387 */ /* 0x0007e40000100800 */
.L_x_294:
[----:B------:R-:W-:Y:S05]  /*9ae0*/  BSYNC.RECONVERGENT B0 ;  /* 0x0000000000007941 */ /* 0x000fea0003800200 */
.L_x_293:
        /* <DEDUP_REMOVED lines=8> */
.L_x_296:
[----:B------:R-:W-:Y:S05]  /*9b70*/  BSYNC.RECONVERGENT B0 ;  /* 0x0000000000007941 */ /* 0x000fea0003800200 */
.L_x_295:
        /* <DEDUP_REMOVED lines=8> */
.L_x_298:
[----:B------:R-:W-:Y:S05]  /*9c00*/  BSYNC.RECONVERGENT B0 ;  /* 0x0000000000007941 */ /* 0x000fea0003800200 */
.L_x_297:
[----:B------:R-:W-:Y:S01]  /*9c10*/  ISETP.GE.AND P0, PT, R40, 0x1, PT ;  /* 0x000000012800780c */ /* 0x000fe20003f06270 */
[----:B------:R-:W-:-:S12]  /*9c20*/  BSSY.RECONVERGENT B0, `(.L_x_299) ;  /* 0x0000007000007945 */ /* 0x000fd80003800200 */
[----:B------:R-:W-:Y:S05]  /*9c30*/  @!P0 BRA `(.L_x_300) ;  /* 0x0000000000148947 */ /* 0x000fea0003800000 */
[----:B----4-:R-:W-:-:S04]  /*9c40*/  VIADD R3, R40, 0xffffffff ;  /* 0xffffffff28037836 */ /* 0x010fc80000000000 */
[----:B------:R-:W-:-:S05]  /*9c50*/  IMAD R3, R3, 0x4, R2 ;  /* 0x0000000403037824 */ /* 0x000fca00078e0202 */
[----:B---3--:R-:W3:Y:S02]  /*9c60*/  LDL R0, [R3] ;  /* 0x0000000003007983 */ /* 0x008ee40000100800 */
[----:B---3--:R-:W-:-:S05]  /*9c70*/  VIADD R0, R0, 0x1 ;  /* 0x0000000100007836 */ /* 0x008fca0000000000 */
[----:B------:R3:W-:Y:S02]  /*9c80*/  STL [R3], R0 ;  /* 0x0000000003007387 */ /* 0x0007e40000100800 */
.L_x_300:
[----:B------:R-:W-:Y:S05]  /*9c90*/  BSYNC.RECONVERGENT B0 ;  /* 0x0000000000007941 */ /* 0x000fea0003800200 */
.L_x_299:
        /* <DEDUP_REMOVED lines=8> */
.L_x_302:
[----:B------:R-:W-:Y:S05]  /*9d20*/  BSYNC.RECONVERGENT B0 ;  /* 0x0000000000007941 */ /* 0x000fea0003800200 */
.L_x_301:
        /* <DEDUP_REMOVED lines=8> */
.L_x_304:
[----:B------:R-:W-:Y:S05]  /*9db0*/  BSYNC.RECONVERGENT B0 ;  /* 0x0000000000007941 */ /* 0x000fea0003800200 */
.L_x_303:
[----:B------:R-:W-:Y:S04]  /*9dc0*/  BSSY.RECONVERGENT B0, `(.L_x_305) ;  /* 0x0000007000007945 */ /* 0x000fe80003800200 */
[----:B------:R-:W-:Y:S05]  /*9dd0*/  @!P2 BRA `(.L_x_306) ;  /* 0x000000000014a947 */ /* 0x000fea0003800000 */
[----:B------:R-:W-:-:S05]  /*9de0*/  VIADD R47, R47, 0xffffffff ;  /* 0xffffffff2f2f7836 */ /* 0x000fca0000000000 */
[----:B------:R-:W-:-:S05]  /*9df0*/  LEA R47, R47, R2, 0x2 ;  /* 0x000000022f2f7211 */ /* 0x000fca00078e10ff */
[----:B---34-:R-:W3:Y:S02]  /*9e00*/  LDL R0, [R47] ;  /* 0x000000002f007983 */ /* 0x018ee40000100800 */
[----:B---3--:R-:W-:-:S05]  /*9e10*/  VIADD R0, R0, 0x1 ;  /* 0x0000000100007836 */ /* 0x008fca0000000000 */
[----:B------:R3:W-:Y:S02]  /*9e20*/  STL [R47], R0 ;  /* 0x000000002f007387 */ /* 0x0007e40000100800 */
.L_x_306:
[----:B------:R-:W-:Y:S05]  /*9e30*/  BSYNC.RECONVERGENT B0 ;  /* 0x0000000000007941 */ /* 0x000fea0003800200 */
.L_x_305:
        /* <DEDUP_REMOVED lines=24> */
.L_x_308:
[----:B------:R-:W-:Y:S05]  /*9fc0*/  BSYNC.RECONVERGENT B0 ;  /* 0x0000000000007941 */ /* 0x000fea0003800200 */
.L_x_307:
[----:B------:R-:W-:Y:S01]  /*9fd0*/  ISETP.GE.AND P0, PT, R35, 0x1, PT ;  /* 0x000000012300780c */ /* 0x000fe20003f06270 */
[----:B------:R-:W-:-:S12]  /*9fe0*/  BSSY.RECONVERGENT B0, `(.L_x_309) ;  /* 0x0000007000007945 */ /* 0x000fd80003800200 */
[----:B------:R-:W-:Y:S05]  /*9ff0*/  @!P0 BRA `(.L_x_310) ;  /* 0x0000000000148947 */ /* 0x000fea0003800000 */
[----:B------:R-:W-:-:S05]  /*a000*/  VIADD R35, R35, 0xffffffff ;  /* 0xffffffff23237836 */ /* 0x000fca0000000000 */
[----:B------:R-:W-:-:S05]  /*a010*/  LEA R35, R35, R2, 0x2 ;  /* 0x0000000223237211 */ /* 0x000fca00078e10ff */
[----:B---3--:R-:W3:Y:S02]  /*a020*/  LDL R0, [R35] ;  /* 0x0000000023007983 */ /* 0x008ee40000100800 */
[----:B---3--:R-:W-:-:S05]  /*a030*/  VIADD R0, R0, 0x1 ;  /* 0x0000000100007836 */ /* 0x008fca0000000000 */
[----:B------:R4:W-:Y:S02]  /*a040*/  STL [R35], R0 ;  /* 0x0000000023007387 */ /* 0x0009e40000100800 */
.L_x_310:
[----:B------:R-:W-:Y:S05]  /*a050*/  BSYNC.RECONVERGENT B0 ;  /* 0x0000000000007941 */ /* 0x000fea0003800200 */
.L_x_309:
        /* <DEDUP_REMOVED lines=8> */
.L_x_312:
[----:B------:R-:W-:Y:S05]  /*a0e0*/  BSYNC.RECONVERGENT B0 ;  /* 0x0000000000007941 */ /* 0x000fea0003800200 */
.L_x_311:
        /* <DEDUP_REMOVED lines=8> */
.L_x_314:
[----:B------:R-:W-:Y:S05]  /*a170*/  BSYNC.RECONVERGENT B0 ;  /* 0x0000000000007941 */ /* 0x000fea0003800200 */
.L_x_313:
        /* <DEDUP_REMOVED lines=8> */
.L_x_316:
[----:B------:R-:W-:Y:S05]  /*a200*/  BSYNC.RECONVERGENT B0 ;  /* 0x0000000000007941 */ /* 0x000fea0003800200 */
.L_x_315:
        /* <DEDUP_REMOVED lines=8> */
.L_x_318:
[----:B------:R-:W-:Y:S05]  /*a290*/  BSYNC.RECONVERGENT B0 ;  /* 0x0000000000007941 */ /* 0x000fea0003800200 */
.L_x_317:
[----:B------:R-:W-:Y:S04]  /*a2a0*/  BSSY.RECONVERGENT B0, `(.L_x_319) ;  /* 0x0000007000007945 */ /* 0x000fe80003800200 */
[----:B------:R-:W-:Y:S05]  /*a2b0*/  @!P3 BRA `(.L_x_320) ;  /* 0x000000000014b947 */ /* 0x000fea0003800000 */
[----:B---3--:R-:W-:-:S04]  /*a2c0*/  VIADD R3, R48, 0xffffffff ;  /* 0xffffffff30037836 */ /* 0x008fc80000000000 */
[----:B------:R-:W-:-:S05]  /*a2d0*/  IMAD R3, R3, 0x4, R2 ;  /* 0x0000000403037824 */ /* 0x000fca00078e0202 */
[----:B----4-:R-:W3:Y:S02]  /*a2e0*/  LDL R0, [R3] ;  /* 0x0000000003007983 */ /* 0x010ee40000100800 */
[----:B---3--:R-:W-:-:S05]  /*a2f0*/  VIADD R0, R0, 0x1 ;  /* 0x0000000100007836 */ /* 0x008fca0000000000 */
[----:B------:R3:W-:Y:S02]  /*a300*/  STL [R3], R0 ;  /* 0x0000000003007387 */ /* 0x0007e40000100800 */
.L_x_320:
[----:B------:R-:W-:Y:S05]  /*a310*/  BSYNC.RECONVERGENT B0 ;  /* 0x0000000000007941 */ /* 0x000fea0003800200 */
.L_x_319:
[----:B------:R-:W-:Y:S04]  /*a320*/  BSSY.RECONVERGENT B0, `(.L_x_321) ;  /* 0x0000007000007945 */ /* 0x000fe80003800200 */
[----:B------:R-:W-:Y:S05]  /*a330*/  @!P4 BRA `(.L_x_322) ;  /* 0x000000000014c947 */ /* 0x000fea0003800000 */
[----:B------:R-:W-:-:S05]  /*a340*/  VIADD R49, R49, 0xffffffff ;  /* 0xffffffff31317836 */ /* 0x000fca0000000000 */
[----:B------:R-:W-:-:S05]  /*a350*/  LEA R49, R49, R2, 0x2 ;  /* 0x0000000231317211 */ /* 0x000fca00078e10ff */
[----:B---34-:R-:W3:Y:S02]  /*a360*/  LDL R0, [R49] ;  /* 0x0000000031007983 */ /* 0x018ee40000100800 */
[----:B---3--:R-:W-:-:S05]  /*a370*/  VIADD R0, R0, 0x1 ;  /* 0x0000000100007836 */ /* 0x008fca0000000000 */
[----:B------:R3:W-:Y:S02]  /*a380*/  STL [R49], R0 ;  /* 0x0000000031007387 */ /* 0x0007e40000100800 */
.L_x_322:
[----:B------:R-:W-:Y:S05]  /*a390*/  BSYNC.RECONVERGENT B0 ;  /* 0x0000000000007941 */ /* 0x000fea0003800200 */
.L_x_321:
[----:B------:R-:W-:Y:S04]  /*a3a0*/  BSSY.RECONVERGENT B0, `(.L_x_323) ;  /* 0x0000007000007945 */ /* 0x000fe80003800200 */
[----:B------:R-:W-:Y:S05]  /*a3b0*/  @!P5 BRA `(.L_x_324) ;  /* 0x000000000014d947 */ /* 0x000fea0003800000 */
[----:B---3--:R-:W-:-:S04]  /*a3c0*/  VIADD R3, R50, 0xffffffff ;  /* 0xffffffff32037836 */ /* 0x008fc80000000000 */
[----:B------:R-:W-:-:S05]  /*a3d0*/  IMAD R3, R3, 0x4, R2 ;  /* 0x0000000403037824 */ /* 0x000fca00078e0202 */
[----:B----4-:R-:W3:Y:S02]  /*a3e0*/  LDL R0, [R3] ;  /* 0x0000000003007983 */ /* 0x010ee40000100800 */
[----:B---3--:R-:W-:-:S05]  /*a3f0*/  VIADD R0, R0, 0x1 ;  /* 0x0000000100007836 */ /* 0x008fca0000000000 */
[----:B------:R3:W-:Y:S02]  /*a400*/  STL [R3], R0 ;  /* 0x0000000003007387 */ /* 0x0007e40000100800 */
.L_x_324:
[----:B------:R-:W-:Y:S05]  /*a410*/  BSYNC.RECONVERGENT B0 ;  /* 0x0000000000007941 */ /* 0x000fea0003800200 */
.L_x_323:
        /* <DEDUP_REMOVED lines=11> */
[----:B------:R-:W-:Y:S01]  /*a4d0*/  MOV R0, 0x0 ;  /* 0x0000000000007802 */ /* 0x000fe20000000f00 */
[----:B------:R-:W-:Y:S02]  /*a4e0*/  HFMA2 R5, -RZ, RZ, 0, 0 ;  /* 0x00000000ff057431 */ /* 0x000fe400000001ff */
[----:B------:R-:W-:Y:S01]  /*a4f0*/  IMAD.MOV.U32 R4, RZ, RZ, 0xca8 ;  /* 0x00000ca8ff047424 */ /* 0x000fe200078e00ff */
[----:B------:R2:W3:Y:S06]  /*a500*/  LDC.64 R6, c[0x4][R0] ;  /* 0x0100000000067b82 */ /* 0x0004ec0000000a00 */
[----:B------:R-:W-:-:S07]  /*a510*/  LEPC R20, `(.L_x_325) ;  /* 0x000000001014794e */ /* 0x000fce0000000000 */
[----:B0123--:R-:W-:Y:S05]  /*a520*/  CALL.ABS.NOINC R6 ;  /* 0x0000000006007343 */ /* 0x00ffea0003c00000 */
.L_x_325:
[----:B------:R-:W-:Y:S02]  /*a530*/  IMAD.MOV.U32 R6, RZ, RZ, -0x1 ;  /* 0xffffffffff067424 */ /* 0x000fe400078e00ff */
[----:B------:R-:W-:Y:S02]  /*a540*/  HFMA2 R19, -RZ, RZ, 0, 0 ;  /* 0x00000000ff137431 */ /* 0x000fe400000001ff */
[----:B------:R-:W-:Y:S01]  /*a550*/  IMAD.MOV.U32 R7, RZ, RZ, RZ ;  /* 0x000000ffff077224 */ /* 0x000fe200078e00ff */
[----:B------:R-:W-:Y:S01]  /*a560*/  MOV R11, RZ ;  /* 0x000000ff000b7202 */ /* 0x000fe20000000f00 */
[----:B------:R-:W-:Y:S01]  /*a570*/  IMAD.MOV.U32 R8, RZ, RZ, -0x1 ;  /* 0xffffffffff087424 */ /* 0x000fe200078e00ff */
[----:B------:R-:W-:Y:S01]  /*a580*/  MOV R25, RZ ;  /* 0x000000ff00197202 */ /* 0x000fe20000000f00 */
[----:B------:R-:W-:Y:S01]  /*a590*/  IMAD.MOV.U32 R9, RZ, RZ, RZ ;  /* 0x000000ffff097224 */ /* 0x000fe200078e00ff */
[----:B------:R-:W-:Y:S01]  /*a5a0*/  ST.E.64 desc[UR36][R4.64], R6 ;  /* 0x0000000604007985 */ /* 0x000fe2000c101b24 */
[----:B------:R-:W-:-:S02]  /*a5b0*/  IMAD.MOV.U32 R10, RZ, RZ, -0x1 ;  /* 0xffffffffff0a7424 */ /* 0x000fc400078e00ff */
[----:B------:R-:W-:Y:S02]  /*a5c0*/  HFMA2 R27, -RZ, RZ, 0, 0 ;  /* 0x00000000ff1b7431 */ /* 0x000fe400000001ff */
[----:B------:R-:W-:Y:S01]  /*a5d0*/  IMAD.MOV.U32 R12, RZ, RZ, -0x1 ;  /* 0xffffffffff0c7424 */ /* 0x000fe200078e00ff */
[----:B------:R-:W-:Y:S01]  /*a5e0*/  ST.E.64 desc[UR36][R4.64+0xf0], R6 ;  /* 0x0000f00604007985 */ /* 0x000fe2000c101b24 */
[----:B------:R-:W-:Y:S01]  /*a5f0*/  IMAD.MOV.U32 R13, RZ, RZ, RZ ;  /* 0x000000ffff0d7224 */ /* 0x000fe200078e00ff */
[----:B------:R-:W0:Y:S01]  /*a600*/  LDC.64 R34, c[0x0][0x388] ;  /* 0x0000e200ff227b82 */ /* 0x000e220000000a00 */
[----:B------:R-:W-:Y:S01]  /*a610*/  IMAD.MOV.U32 R14, RZ, RZ, -0x1 ;  /* 0xffffffffff0e7424 */ /* 0x000fe200078e00ff */
[----:B------:R-:W-:Y:S01]  /*a620*/  ST.E.64 desc[UR36][R4.64+0x230], R6 ;  /* 0x0002300604007985 */ /* 0x000fe2000c101b24 */
[----:B------:R-:W-:Y:S01]  /*a630*/  IMAD.MOV.U32 R15, RZ, RZ, RZ ;  /* 0x000000ffff0f7224 */ /* 0x000fe200078e00ff */
[----:B------:R-:W-:Y:S01]  /*a640*/  BSSY.RECONVERGENT B0, `(.L_x_326) ;  /* 0x000025f000007945 */ /* 0x000fe20003800200 */
[----:B------:R-:W-:Y:S01]  /*a650*/  IMAD.MOV.U32 R18, RZ, RZ, -0x1 ;  /* 0xffffffffff127424 */ /* 0x000fe200078e00ff */
[----:B------:R-:W-:Y:S01]  /*a660*/  ST.E.64 desc[UR36][R4.64+0x348], R6 ;  /* 0x0003480604007985 */ /* 0x000fe2000c101b24 */
[----:B------:R-:W-:Y:S01]  /*a670*/  IMAD.MOV.U32 R20, RZ, RZ, -0x1 ;  /* 0xffffffffff147424 */ /* 0x000fe200078e00ff */
[----:B------:R-:W1:Y:S01]  /*a680*/  LDC.64 R36, c[0x0][0x380] ;  /* 0x0000e000ff247b82 */ /* 0x000e620000000a00 */
[----:B------:R-:W-:Y:S01]  /*a690*/  IMAD.MOV.U32 R21, RZ, RZ, RZ ;  /* 0x000000ffff157224 */ /* 0x000fe200078e00ff */
[----:B------:R2:W-:Y:S01]  /*a6a0*/  ST.E.64 desc[UR36][R4.64+0x488], R6 ;  /* 0x0004880604007985 */ /* 0x0005e2000c101b24 */
[----:B------:R-:W-:-:S02]  /*a6b0*/  IMAD.MOV.U32 R22, RZ, RZ, -0x1 ;  /* 0xffffffffff167424 */ /* 0x000fc400078e00ff */
[----:B------:R-:W-:Y:S01]  /*a6c0*/  IMAD.MOV.U32 R23, RZ, RZ, RZ ;  /* 0x000000ffff177224 */ /* 0x000fe200078e00ff */
[----:B------:R-:W-:Y:S01]  /*a6d0*/  ST.E.64 desc[UR36][R4.64+0x28], R8 ;  /* 0x0000280804007985 */ /* 0x000fe2000c101b24 */
[----:B------:R-:W-:Y:S02]  /*a6e0*/  IMAD.MOV.U32 R24, RZ, RZ, -0x1 ;  /* 0xffffffffff187424 */ /* 0x000fe400078e00ff */
[----:B------:R-:W-:Y:S01]  /*a6f0*/  IMAD.MOV.U32 R26, RZ, RZ, -0x1 ;  /* 0xffffffffff1a7424 */ /* 0x000fe200078e00ff */
[----:B------:R-:W-:Y:S01]  /*a700*/  ST.E.64 desc[UR36][R4.64+0x50], R10 ;  /* 0x0000500a04007985 */ /* 0x000fe2000c101b24 */
[----:B------:R-:W-:Y:S02]  /*a710*/  IMAD.MOV.U32 R28, RZ, RZ, -0x1 ;  /* 0xffffffffff1c7424 */ /* 0x000fe400078e00ff */
[----:B------:R-:W-:Y:S01]  /*a720*/  IMAD.MOV.U32 R29, RZ, RZ, RZ ;  /* 0x000000ffff1d7224 */ /* 0x000fe200078e00ff */
[----:B------:R-:W-:Y:S01]  /*a730*/  ST.E.64 desc[UR36][R4.64+0x78], R12 ;  /* 0x0000780c04007985 */ /* 0x000fe2000c101b24 */
[----:B--2---:R-:W-:-:S02]  /*a740*/  IMAD.MOV.U32 R6, RZ, RZ, 0x51 ;  /* 0x00000051ff067424 */ /* 0x004fc400078e00ff */
[----:B------:R-:W-:Y:S01]  /*a750*/  IMAD.MOV.U32 R7, RZ, RZ, 0x0 ;  /* 0x00000000ff077424 */ /* 0x000fe200078e00ff */
[----:B------:R-:W-:Y:S04]  /*a760*/  ST.E.64 desc[UR36][R4.64+0xa0], R14 ;  /* 0x0000a00e04007985 */ /* 0x000fe8000c101b24 */
        /* <DEDUP_REMOVED lines=31> */
[----:B------:R2:W-:Y:S04]  /*a960*/  ST.E.64 desc[UR36][R4.64+-0x8], R6 ;  /* 0xfffff80604007985 */ /* 0x0005e8000c101b24 */
[----:B------:R-:W-:Y:S04]  /*a970*/  ST.E.64 desc[UR36][R4.64+0x8], RZ ;  /* 0x000008ff04007985 */ /* 0x000fe8000c101b24 */
[----:B------:R-:W-:Y:S04]  /*a980*/  ST.E.64 desc[UR36][R4.64+0x10], RZ ;  /* 0x000010ff04007985 */ /* 0x000fe8000c101b24 */
[----:B------:R-:W-:Y:S01]  /*a990*/  ST.E.64 desc[UR36][R4.64+0x18], RZ ;  /* 0x000018ff04007985 */ /* 0x000fe2000c101b24 */
[----:B--2---:R-:W-:-:S03]  /*a9a0*/  IMAD.MOV.U32 R6, RZ, RZ, -0x1 ;  /* 0xffffffffff067424 */ /* 0x004fc600078e00ff */
[----:B------:R-:W-:Y:S01]  /*a9b0*/  ST.E.64 desc[UR36][R4.64+0x20], RZ ;  /* 0x000020ff04007985 */ /* 0x000fe2000c101b24 */
[----:B------:R-:W-:-:S03]  /*a9c0*/  IMAD.MOV.U32 R7, RZ, RZ, RZ ;  /* 0x000000ffff077224 */ /* 0x000fc600078e00ff */
[----:B------:R-:W-:Y:S04]  /*a9d0*/  ST.E.64 desc[UR36][R4.64+0x30], RZ ;  /* 0x000030ff04007985 */ /* 0x000fe8000c101b24 */
        /* <DEDUP_REMOVED lines=155> */
[----:B------:R-:W-:Y:S04]  /*b390*/  ST.E.64 desc[UR36][R4.64+0x640], R10 ;  /* 0x0006400a04007985 */ /* 0x000fe8000c101b24 */
[----:B------:R-:W-:Y:S04]  /*b3a0*/  ST.E.64 desc[UR36][R4.64+0x780], R10 ;  /* 0x0007800a04007985 */ /* 0x000fe8000c101b24 */
[----:B------:R-:W-:Y:S04]  /*b3b0*/  ST.E.64 desc[UR36][R4.64+0x898], R10 ;  /* 0x0008980a04007985 */ /* 0x000fe8000c101b24 */
[----:B------:R-:W-:Y:S04]  /*b3c0*/  ST.E.64 desc[UR36][R4.64+0x9d8], R10 ;  /* 0x0009d80a04007985 */ /* 0x000fe8000c101b24 */
[----:B------:R2:W-:Y:S04]  /*b3d0*/  ST.E.64 desc[UR36][R4.64+0xaf0], R10 ;  /* 0x000af00a04007985 */ /* 0x0005e8000c101b24 */
[----:B------:R-:W-:Y:S04]  /*b3e0*/  ST.E.64 desc[UR36][R4.64+0x708], R6 ;  /* 0x0007080604007985 */ /* 0x000fe8000c101b24 */
[----:B------:R-:W-:Y:S04]  /*b3f0*/  ST.E.64 desc[UR36][R4.64+0x848], R6 ;  /* 0x0008480604007985 */ /* 0x000fe8000c101b24 */
[----:B------:R-:W-:Y:S01]  /*b400*/  ST.E.64 desc[UR36][R4.64+0x960], R6 ;  /* 0x0009600604007985 */ /* 0x000fe2000c101b24 */
[----:B--2---:R-:W2:Y:S03]  /*b410*/  S2R R11, SR_TID.X ;  /* 0x00000000000b7919 */ /* 0x004ea60000002100 */
[----:B------:R3:W-:Y:S04]  /*b420*/  ST.E.64 desc[UR36][R4.64+0xaa0], R6 ;  /* 0x000aa00604007985 */ /* 0x0007e8000c101b24 */
[----:B------:R-:W-:Y:S04]  /*b430*/  ST.E.64 desc[UR36][R4.64+0x730], R8 ;  /* 0x0007300804007985 */ /* 0x000fe8000c101b24 */
[----:B------:R-:W-:Y:S04]  /*b440*/  ST.E.64 desc[UR36][R4.64+0x870], R8 ;  /* 0x0008700804007985 */ /* 0x000fe8000c101b24 */
[----:B------:R-:W-:Y:S01]  /*b450*/  ST.E.64 desc[UR36][R4.64+0x988], R8 ;  /* 0x0009880804007985 */ /* 0x000fe2000c101b24 */
[----:B---3--:R-:W3:Y:S03]  /*b460*/  LDC.64 R6, c[0x0][0x388] ;  /* 0x0000e200ff067b82 */ /* 0x008ee60000000a00 */
[----:B------:R4:W-:Y:S04]  /*b470*/  ST.E.64 desc[UR36][R4.64+0xac8], R8 ;  /* 0x000ac80804007985 */ /* 0x0009e8000c101b24 */
[----:B------:R-:W-:Y:S04]  /*b480*/  ST.E.64 desc[UR36][R4.64+0x668], R12 ;  /* 0x0006680c04007985 */ /* 0x000fe8000c101b24 */
[----:B------:R-:W-:Y:S04]  /*b490*/  ST.E.64 desc[UR36][R4.64+0x690], R14 ;  /* 0x0006900e04007985 */ /* 0x000fe8000c101b24 */
[----:B------:R-:W-:Y:S01]  /*b4a0*/  ST.E.64 desc[UR36][R4.64+0x6b8], R18 ;  /* 0x0006b81204007985 */ /* 0x000fe2000c101b24 */
[----:B--2---:R-:W-:Y:S01]  /*b4b0*/  IMAD R3, R11, 0x9, RZ ;  /* 0x000000090b037824 */ /* 0x004fe200078e02ff */
[----:B----4-:R-:W2:Y:S02]  /*b4c0*/  LDC.64 R8, c[0x0][0x380] ;  /* 0x0000e000ff087b82 */ /* 0x010ea40000000a00 */
[----:B------:R-:W-:Y:S01]  /*b4d0*/  ST.E.64 desc[UR36][R4.64+0x6e0], R20 ;  /* 0x0006e01404007985 */ /* 0x000fe2000c101b24 */
[----:B0-----:R-:W-:-:S03]  /*b4e0*/  IMAD.WIDE.U32 R34, R3, 0x148, R34 ;  /* 0x0000014803227825 */ /* 0x001fc600078e0022 */
[----:B------:R-:W-:Y:S01]  /*b4f0*/  ST.E.64 desc[UR36][R4.64+0x758], R22 ;  /* 0x0007581604007985 */ /* 0x000fe2000c101b24 */
[----:B------:R-:W-:Y:S02]  /*b500*/  IMAD.MOV.U32 R3, RZ, RZ, RZ ;  /* 0x000000ffff037224 */ /* 0x000fe400078e00ff */
[----:B---3--:R-:W-:Y:S01]  /*b510*/  IMAD.WIDE.U32 R6, R11, 0xb88, R6 ;  /* 0x00000b880b067825 */ /* 0x008fe200078e0006 */
[----:B------:R-:W-:Y:S04]  /*b520*/  ST.E.64 desc[UR36][R4.64+0x7a8], R12 ;  /* 0x0007a80c04007985 */ /* 0x000fe8000c101b24 */
[----:B------:R-:W-:Y:S01]  /*b530*/  ST.E.64 desc[UR36][R4.64+0x7d0], R14 ;  /* 0x0007d00e04007985 */ /* 0x000fe2000c101b24 */
[----:B------:R-:W-:-:S03]  /*b540*/  IADD3 R6, P0, PT, R6, 0x8, RZ ;  /* 0x0000000806067810 */ /* 0x000fc60007f1e0ff */
[----:B------:R-:W-:Y:S02]  /*b550*/  ST.E.64 desc[UR36][R4.64+0x7f8], R18 ;  /* 0x0007f81204007985 */ /* 0x000fe4000c101b24 */
[----:B------:R-:W-:Y:S02]  /*b560*/  IMAD.X R7, RZ, RZ, R7, P0 ;  /* 0x000000ffff077224 */ /* 0x000fe400000e0607 */
[----:B------:R-:W-:Y:S01]  /*b570*/  ST.E.64 desc[UR36][R4.64+0x820], R20 ;  /* 0x0008201404007985 */ /* 0x000fe2000c101b24 */
[----:B--2---:R-:W-:-:S03]  /*b580*/  IMAD.WIDE.U32 R8, R11, 0x144, R8 ;  /* 0x000001440b087825 */ /* 0x004fc600078e0008 */
        /* <DEDUP_REMOVED lines=18> */
[----:B------:R2:W-:Y:S04]  /*b6b0*/  ST.E.64 desc[UR36][R4.64+0x648], RZ ;  /* 0x000648ff04007985 */ /* 0x0005e8000c101b24 */
[----:B------:R2:W-:Y:S04]  /*b6c0*/  ST.E.64 desc[UR36][R4.64+0x650], RZ ;  /* 0x000650ff04007985 */ /* 0x0005e8000c101b24 */
[----:B------:R2:W-:Y:S01]  /*b6d0*/  ST.E.64 desc[UR36][R4.64+0x658], RZ ;  /* 0x000658ff04007985 */ /* 0x0005e2000c101b24 */
[----:B0-----:R-:W-:-:S03]  /*b6e0*/  IMAD R13, R11, 0x51, RZ ;  /* 0x000000510b0d7824 */ /* 0x001fc600078e02ff */
[----:B------:R2:W-:Y:S01]  /*b6f0*/  ST.E.64 desc[UR36][R4.64+0x660], RZ ;  /* 0x000660ff04007985 */ /* 0x0005e2000c101b24 */
[----:B-1----:R-:W-:-:S03]  /*b700*/  IMAD.WIDE.U32 R36, R13, 0x4, R36 ;  /* 0x000000040d247825 */ /* 0x002fc600078e0024 */
[----:B------:R2:W-:Y:S01]  /*b710*/  ST.E.64 desc[UR36][R4.64+0x670], RZ ;  /* 0x000670ff04007985 */ /* 0x0005e2000c101b24 */
[----:B------:R-:W-:-:S03]  /*b720*/  IMAD.MOV.U32 R13, RZ, RZ, RZ ;  /* 0x000000ffff0d7224 */ /* 0x000fc600078e00ff */
[----:B------:R2:W-:Y:S04]  /*b730*/  ST.E.64 desc[UR36][R4.64+0x678], RZ ;  /* 0x000678ff04007985 */ /* 0x0005e8000c101b24 */
        /* <DEDUP_REMOVED lines=154> */
[----:B------:R2:W-:Y:S04]  /*c0e0*/  ST.E.64 desc[UR36][R4.64+0xc80], R14 ;  /* 0x000c800e04007985 */ /* 0x0005e8000c101b24 */
[----:B------:R2:W-:Y:S04]  /*c0f0*/  ST.E.64 desc[UR36][R4.64+0xc88], RZ ;  /* 0x000c88ff04007985 */ /* 0x0005e8000c101b24 */
[----:B------:R2:W-:Y:S04]  /*c100*/  ST.E.64 desc[UR36][R4.64+0xc90], RZ ;  /* 0x000c90ff04007985 */ /* 0x0005e8000c101b24 */
[----:B------:R2:W-:Y:S04]  /*c110*/  ST.E.64 desc[UR36][R4.64+0xc98], RZ ;  /* 0x000c98ff04007985 */ /* 0x0005e8000c101b24 */
[----:B------:R2:W-:Y:S02]  /*c120*/  ST.E.64 desc[UR36][R4.64+0xca0], RZ ;  /* 0x000ca0ff04007985 */ /* 0x0005e4000c101b24 */
.L_x_327:
[----:B------:R-:W3:Y:S01]  /*c130*/  LDG.E R17, desc[UR36][R8.64] ;  /* 0x0000002408117981 */ /* 0x000ee2000c1e1900 */
[----:B0-2---:R-:W-:-:S04]  /*c140*/  IMAD.WIDE.U32 R14, R3, 0x4, R36 ;  /* 0x00000004030e7825 */ /* 0x005fc800078e0024 */
[C---:B------:R-:W-:Y:S01]  /*c150*/  IMAD.WIDE.U32 R10, R3.reuse, 0x148, R6 ;  /* 0x00000148030a7825 */ /* 0x040fe200078e0006 */
[----:B------:R-:W2:Y:S04]  /*c160*/  LDG.E R0, desc[UR36][R14.64] ;  /* 0x000000240e007981 */ /* 0x000ea8000c1e1900 */
[----:B---3--:R0:W-:Y:S04]  /*c170*/  STG.E desc[UR36][R10.64+-0x8], R17 ;  /* 0xfffff8110a007986 */ /* 0x0081e8000c101924 */
[----:B------:R-:W3:Y:S04]  /*c180*/  LDG.E R19, desc[UR36][R8.64+0x4] ;  /* 0x0000042408137981 */ /* 0x000ee8000c1e1900 */
[----:B---3--:R1:W-:Y:S04]  /*c190*/  STG.E desc[UR36][R10.64+-0x4], R19 ;  /* 0xfffffc130a007986 */ /* 0x0083e8000c101924 */
[----:B------:R-:W3:Y:S04]  /*c1a0*/  LDG.E R21, desc[UR36][R8.64+0x8] ;  /* 0x0000082408157981 */ /* 0x000ee8000c1e1900 */
[----:B---3--:R3:W-:Y:S04]  /*c1b0*/  STG.E desc[UR36][R10.64], R21 ;  /* 0x000000150a007986 */ /* 0x0087e8000c101924 */
[----:B------:R-:W4:Y:S04]  /*c1c0*/  LDG.E R23, desc[UR36][R8.64+0xc] ;  /* 0x00000c2408177981 */ /* 0x000f28000c1e1900 */
[----:B----4-:R4:W-:Y:S04]  /*c1d0*/  STG.E desc[UR36][R10.64+0x4], R23 ;  /* 0x000004170a007986 */ /* 0x0109e8000c101924 */
[----:B------:R-:W5:Y:S04]  /*c1e0*/  LDG.E R25, desc[UR36][R8.64+0x10] ;  /* 0x0000102408197981 */ /* 0x000f68000c1e1900 */
[----:B-----5:R5:W-:Y:S04]  /*c1f0*/  STG.E desc[UR36][R10.64+0x8], R25 ;  /* 0x000008190a007986 */ /* 0x020be8000c101924 */
[----:B------:R-:W2:Y:S04]  /*c200*/  LDG.E R27, desc[UR36][R8.64+0x14] ;  /* 0x00001424081b7981 */ /* 0x000ea8000c1e1900 */
[----:B--2---:R-:W-:Y:S04]  /*c210*/  STG.E desc[UR36][R10.64+0xc], R27 ;  /* 0x00000c1b0a007986 */ /* 0x004fe8000c101924 */
[----:B------:R-:W2:Y:S04]  /*c220*/  LDG.E R15, desc[UR36][R8.64+0x18] ;  /* 0x00001824080f7981 */ /* 0x000ea8000c1e1900 */
[----:B--2---:R2:W-:Y:S04]  /*c230*/  STG.E desc[UR36][R10.64+0x10], R15 ;  /* 0x0000100f0a007986 */ /* 0x0045e8000c101924 */
[----:B0-----:R-:W3:Y:S04]  /*c240*/  LDG.E R17, desc[UR36][R8.64+0x1c] ;  /* 0x00001c2408117981 */ /* 0x001ee8000c1e1900 */
[----:B---3--:R0:W-:Y:S04]  /*c250*/  STG.E desc[UR36][R10.64+0x14], R17 ;  /* 0x000014110a007986 */ /* 0x0081e8000c101924 */
[----:B-1----:R-:W3:Y:S04]  /*c260*/  LDG.E R19, desc[UR36][R8.64+0x20] ;  /* 0x0000202408137981 */ /* 0x002ee8000c1e1900 */
[----:B---3--:R1:W-:Y:S04]  /*c270*/  STG.E desc[UR36][R10.64+0x18], R19 ;  /* 0x000018130a007986 */ /* 0x0083e8000c101924 */
[----:B------:R-:W3:Y:S04]  /*c280*/  LDG.E R21, desc[UR36][R8.64+0x24] ;  /* 0x0000242408157981 */ /* 0x000ee8000c1e1900 */
[----:B---3--:R3:W-:Y:S04]  /*c290*/  STG.E desc[UR36][R10.64+0x1c], R21 ;  /* 0x00001c150a007986 */ /* 0x0087e8000c101924 */
[----:B----4-:R-:W4:Y:S04]  /*c2a0*/  LDG.E R23, desc[UR36][R8.64+0x28] ;  /* 0x0000282408177981 */ /* 0x010f28000c1e1900 */
[----:B----4-:R4:W-:Y:S04]  /*c2b0*/  STG.E desc[UR36][R10.64+0x20], R23 ;  /* 0x000020170a007986 */ /* 0x0109e8000c101924 */
[----:B-----5:R-:W5:Y:S04]  /*c2c0*/  LDG.E R25, desc[UR36][R8.64+0x2c] ;  /* 0x00002c2408197981 */ /* 0x020f68000c1e1900 */
[----:B-----5:R5:W-:Y:S04]  /*c2d0*/  STG.E desc[UR36][R10.64+0x24], R25 ;  /* 0x000024190a007986 */ /* 0x020be8000c101924 */
[----:B--2---:R-:W2:Y:S04]  /*c2e0*/  LDG.E R15, desc[UR36][R8.64+0x30] ;  /* 0x00003024080f7981 */ /* 0x004ea8000c1e1900 */
        /* <DEDUP_REMOVED lines=116> */
[----:B----4-:R-:W-:Y:S04]  /*ca30*/  STG.E desc[UR36][R10.64+0x110], R23 ;  /* 0x000110170a007986 */ /* 0x010fe8000c101924 */
[----:B-----5:R-:W4:Y:S04]  /*ca40*/  LDG.E R25, desc[UR36][R8.64+0x11c] ;  /* 0x00011c2408197981 */ /* 0x020f28000c1e1900 */
[----:B----4-:R-:W-:Y:S04]  /*ca50*/  STG.E desc[UR36][R10.64+0x114], R25 ;  /* 0x000114190a007986 */ /* 0x010fe8000c101924 */
[----:B--2---:R-:W2:Y:S04]  /*ca60*/  LDG.E R15, desc[UR36][R8.64+0x120] ;  /* 0x00012024080f7981 */ /* 0x004ea8000c1e1900 */
[----:B--2---:R2:W-:Y:S04]  /*ca70*/  STG.E desc[UR36][R10.64+0x118], R15 ;  /* 0x0001180f0a007986 */ /* 0x0045e8000c101924 */
[----:B------:R-:W4:Y:S04]  /*ca80*/  LDG.E R27, desc[UR36][R8.64+0x124] ;  /* 0x00012424081b7981 */ /* 0x000f28000c1e1900 */
[----:B----4-:R-:W-:Y:S04]  /*ca90*/  STG.E desc[UR36][R10.64+0x11c], R27 ;  /* 0x00011c1b0a007986 */ /* 0x010fe8000c101924 */
[----:B------:R-:W4:Y:S04]  /*caa0*/  LDG.E R29, desc[UR36][R8.64+0x128] ;  /* 0x00012824081d7981 */ /* 0x000f28000c1e1900 */
[----:B----4-:R-:W-:Y:S04]  /*cab0*/  STG.E desc[UR36][R10.64+0x120], R29 ;  /* 0x0001201d0a007986 */ /* 0x010fe8000c101924 */
[----:B------:R-:W4:Y:S04]  /*cac0*/  LDG.E R31, desc[UR36][R8.64+0x12c] ;  /* 0x00012c24081f7981 */ /* 0x000f28000c1e1900 */
[----:B----4-:R-:W-:Y:S04]  /*cad0*/  STG.E desc[UR36][R10.64+0x124], R31 ;  /* 0x0001241f0a007986 */ /* 0x010fe8000c101924 */
[----:B------:R-:W4:Y:S04]  /*cae0*/  LDG.E R33, desc[UR36][R8.64+0x130] ;  /* 0x0001302408217981 */ /* 0x000f28000c1e1900 */
[----:B----4-:R-:W-:Y:S04]  /*caf0*/  STG.E desc[UR36][R10.64+0x128], R33 ;  /* 0x000128210a007986 */ /* 0x010fe8000c101924 */
[----:B0-----:R-:W4:Y:S04]  /*cb00*/  LDG.E R17, desc[UR36][R8.64+0x134] ;  /* 0x0001342408117981 */ /* 0x001f28000c1e1900 */
[----:B----4-:R-:W-:Y:S04]  /*cb10*/  STG.E desc[UR36][R10.64+0x12c], R17 ;  /* 0x00012c110a007986 */ /* 0x010fe8000c101924 */
[----:B-1----:R-:W4:Y:S04]  /*cb20*/  LDG.E R19, desc[UR36][R8.64+0x138] ;  /* 0x0001382408137981 */ /* 0x002f28000c1e1900 */
[----:B----4-:R-:W-:Y:S04]  /*cb30*/  STG.E desc[UR36][R10.64+0x130], R19 ;  /* 0x000130130a007986 */ /* 0x010fe8000c101924 */
[----:B---3--:R-:W3:Y:S01]  /*cb40*/  LDG.E R21, desc[UR36][R8.64+0x13c] ;  /* 0x00013c2408157981 */ /* 0x008ee2000c1e1900 */
[----:B------:R-:W-:Y:S01]  /*cb50*/  ISETP.NE.AND P0, PT, R0, RZ, PT ;  /* 0x000000ff0000720c */ /* 0x000fe20003f05270 */
[----:B--2---:R-:W-:Y:S01]  /*cb60*/  IMAD.WIDE.U32 R14, R3, 0x148, R34 ;  /* 0x00000148030e7825 */ /* 0x004fe200078e0022 */
[----:B------:R-:W-:Y:S01]  /*cb70*/  UMOV UR4, URZ ;  /* 0x000000ff00047c82 */ /* 0x000fe20008000000 */
[----:B---3--:R-:W-:Y:S04]  /*cb80*/  STG.E desc[UR36][R10.64+0x134], R21 ;  /* 0x000134150a007986 */ /* 0x008fe8000c101924 */
[----:B------:R-:W2:Y:S06]  /*cb90*/  LDG.E R23, desc[UR36][R8.64+0x140] ;  /* 0x0001402408177981 */ /* 0x000eac000c1e1900 */
[----:B------:R-:W-:Y:S01]  /*cba0*/  @!P0 IMAD R0, R13, 0x4, R16 ;  /* 0x000000040d008824 */ /* 0x000fe200078e0210 */
[----:B------:R-:W-:Y:S01]  /*cbb0*/  IADD3 R15, PT, PT, R15, UR4, RZ ;  /* 0x000000040f0f7c10 */ /* 0x000fe2000fffe0ff */
[----:B------:R-:W-:-:S03]  /*cbc0*/  @!P0 VIADD R13, R13, 0x1 ;  /* 0x000000010d0d8836 */ /* 0x000fc60000000000 */
[----:B------:R0:W-:Y:S02]  /*cbd0*/  @!P0 STL [R0], R3 ;  /* 0x0000000300008387 */ /* 0x0001e40000100800 */
[----:B0-----:R-:W-:-:S05]  /*cbe0*/  VIADD R3, R3, 0x1 ;  /* 0x0000000103037836 */ /* 0x001fca0000000000 */
[----:B------:R-:W-:Y:S01]  /*cbf0*/  ISETP.NE.AND P1, PT, R3, 0x51, PT ;  /* 0x000000510300780c */ /* 0x000fe20003f25270 */
[----:B--2---:R0:W-:Y:S04]  /*cc00*/  STG.E desc[UR36][R10.64+0x138], R23 ;  /* 0x000138170a007986 */ /* 0x0041e8000c101924 */
[----:B------:R0:W-:Y:S08]  /*cc10*/  STG.E desc[UR36][R14.64+0x144], RZ ;  /* 0x000144ff0e007986 */ /* 0x0001f0000c101924 */
[----:B------:R-:W-:Y:S05]  /*cc20*/  @P1 BRA `(.L_x_327) ;  /* 0xfffffff400401947 */ /* 0x000fea000383ffff */
[----:B------:R-:W-:Y:S05]  /*cc30*/  BSYNC.RECONVERGENT B0 ;  /* 0x0000000000007941 */ /* 0x000fea0003800200 */
.L_x_326:
[----:B------:R1:W-:Y:S01]  /*cc40*/  ST.E.64 desc[UR36][R4.64], RZ ;  /* 0x000000ff04007985 */ /* 0x0003e2000c101b24 */
[----:B------:R-:W-:Y:S01]  /*cc50*/  IADD3 R3, P0, PT, R4, 0x50, RZ ;  /* 0x0000005004037810 */ /* 0x000fe20007f1e0ff */
[----:B------:R-:W-:Y:S01]  /*cc60*/  BSSY.RECONVERGENT B0, `(.L_x_328) ;  /* 0x0000024000007945 */ /* 0x000fe20003800200 */
[----:B------:R-:W-:Y:S01]  /*cc70*/  IMAD.MOV.U32 R0, RZ, RZ, RZ ;  /* 0x000000ffff007224 */ /* 0x000fe200078e00ff */
[----:B------:R1:W-:Y:S01]  /*cc80*/  ST.E.64 desc[UR36][R4.64+0x8], RZ ;  /* 0x000008ff04007985 */ /* 0x0003e2000c101b24 */
[C---:B------:R-:W-:Y:S01]  /*cc90*/  VIADD R17, R1.reuse, 0x18c ;  /* 0x0000018c01117836 */ /* 0x040fe20000000000 */
[----:B------:R-:W-:Y:S01]  /*cca0*/  IADD3 R38, PT, PT, R1, 0x168, RZ ;  /* 0x0000016801267810 */ /* 0x000fe20007ffe0ff */
[----:B------:R-:W-:Y:S01]  /*ccb0*/  IMAD.X R8, RZ, RZ, R5, P0 ;  /* 0x000000ffff087224 */ /* 0x000fe200000e0605 */
[----:B------:R1:W-:Y:S04]  /*ccc0*/  ST.E.64 desc[UR36][R4.64+0x10], RZ ;  /* 0x000010ff04007985 */ /* 0x0003e8000c101b24 */
[----:B------:R1:W-:Y:S04]  /*ccd0*/  ST.E.64 desc[UR36][R4.64+0x18], RZ ;  /* 0x000018ff04007985 */ /* 0x0003e8000c101b24 */
[----:B------:R1:W-:Y:S02]  /*cce0*/  ST.E.64 desc[UR36][R4.64+0x20], RZ ;  /* 0x000020ff04007985 */ /* 0x0003e4000c101b24 */
.L_x_329:
[----:B--2---:R-:W-:Y:S02]  /*ccf0*/  IMAD.MOV.U32 R6, RZ, RZ, R3 ;  /* 0x000000ffff067224 */ /* 0x004fe400078e0003 */
[----:B------:R-:W-:Y:S02]  /*cd00*/  IMAD.MOV.U32 R7, RZ, RZ, R8 ;  /* 0x000000ffff077224 */ /* 0x000fe400078e0008 */
[----:B------:R-:W-:Y:S01]  /*cd10*/  VIADD R0, R0, 0x4 ;  /* 0x0000000400007836 */ /* 0x000fe20000000000 */
[----:B------:R-:W-:Y:S02]  /*cd20*/  IADD3 R3, P1, PT, R6, 0xa0, RZ ;  /* 0x000000a006037810 */ /* 0x000fe40007f3e0ff */
[----:B------:R2:W-:Y:S02]  /*cd30*/  ST.E.64 desc[UR36][R6.64+-0x28], RZ ;  /* 0xffffd8ff06007985 */ /* 0x0005e4000c101b24 */
[----:B------:R-:W-:Y:S01]  /*cd40*/  ISETP.NE.AND P0, PT, R0, 0x50, PT ;  /* 0x000000500000780c */ /* 0x000fe20003f05270 */
[----:B------:R-:W-:Y:S01]  /*cd50*/  IMAD.X R8, RZ, RZ, R7, P1 ;  /* 0x000000ffff087224 */ /* 0x000fe200008e0607 */
        /* <DEDUP_REMOVED lines=18> */
[----:B------:R2:W-:Y:S01]  /*ce80*/  ST.E.64 desc[UR36][R6.64+0x70], RZ ;  /* 0x000070ff06007985 */ /* 0x0005e2000c101b24 */
[----:B------:R-:W-:Y:S05]  /*ce90*/  @P0 BRA `(.L_x_329) ;  /* 0xfffffffc00940947 */ /* 0x000fea000383ffff */
[----:B------:R-:W-:Y:S05]  /*cea0*/  BSYNC.RECONVERGENT B0 ;  /* 0x0000000000007941 */ /* 0x000fea0003800200 */
.L_x_328:
[----:B------:R3:W-:Y:S01]  /*ceb0*/  STL [R1+0x18c], RZ ;  /* 0x00018cff01007387 */ /* 0x0007e20000100800 */
[----:B------:R-:W-:Y:S01]  /*cec0*/  ISETP.GE.AND P0, PT, R13, 0x1, PT ;  /* 0x000000010d00780c */ /* 0x000fe20003f06270 */
[----:B------:R-:W-:Y:S01]  /*ced0*/  BSSY.RECONVERGENT B0, `(.L_x_330) ;  /* 0x0000149000007945 */ /* 0x000fe20003800200 */
[----:B------:R-:W-:Y:S01]  /*cee0*/  MOV R3, RZ ;  /* 0x000000ff00037202 */ /* 0x000fe20000000f00 */
[----:B------:R3:W-:Y:S04]  /*cef0*/  STL.64 [R1+0x190], RZ ;  /* 0x000190ff01007387 */ /* 0x0007e80000100a00 */
[----:B------:R3:W-:Y:S04]  /*cf00*/  STL.64 [R1+0x198], RZ ;  /* 0x000198ff01007387 */ /* 0x0007e80000100a00 */
[----:B------:R3:W-:Y:S04]  /*cf10*/  STL.64 [R1+0x1a0], RZ ;  /* 0x0001a0ff01007387 */ /* 0x0007e80000100a00 */
[----:B------:R3:W-:Y:S04]  /*cf20*/  STL.64 [R1+0x1a8], RZ ;  /* 0x0001a8ff01007387 */ /* 0x0007e80000100a00 */
[----:B------:R3:W-:Y:S04]  /*cf30*/  STL.64 [R1+0x168], RZ ;  /* 0x000168ff01007387 */ /* 0x0007e80000100a00 */
[----:B------:R3:W-:Y:S04]  /*cf40*/  STL.64 [R1+0x170], RZ ;  /* 0x000170ff01007387 */ /* 0x0007e80000100a00 */
[----:B------:R3:W-:Y:S04]  /*cf50*/  STL.64 [R1+0x178], RZ ;  /* 0x000178ff01007387 */ /* 0x0007e80000100a00 */
[----:B------:R3:W-:Y:S04]  /*cf60*/  STL.64 [R1+0x180], RZ ;  /* 0x000180ff01007387 */ /* 0x0007e80000100a00 */
[----:B------:R3:W-:Y:S04]  /*cf70*/  STL [R1+0x188], RZ ;  /* 0x000188ff01007387 */ /* 0x0007e80000100800 */
[----:B------:R3:W-:Y:S04]  /*cf80*/  STL [R1+0x144], RZ ;  /* 0x000144ff01007387 */ /* 0x0007e80000100800 */
[----:B------:R3:W-:Y:S04]  /*cf90*/  STL.64 [R1+0x148], RZ ;  /* 0x000148ff01007387 */ /* 0x0007e80000100a00 */
[----:B------:R3:W-:Y:S04]  /*cfa0*/  STL.64 [R1+0x150], RZ ;  /* 0x000150ff01007387 */ /* 0x0007e80000100a00 */
[----:B------:R3:W-:Y:S04]  /*cfb0*/  STL.64 [R1+0x158], RZ ;  /* 0x000158ff01007387 */ /* 0x0007e80000100a00 */
[----:B------:R3:W-:Y:S01]  /*cfc0*/  STL.64 [R1+0x160], RZ ;  /* 0x000160ff01007387 */ /* 0x0007e20000100a00 */
[----:B------:R-:W-:Y:S05]  /*cfd0*/  @!P0 BRA `(.L_x_331) ;  /* 0x0000001000e08947 */ /* 0x000fea0003800000 */
[----:B------:R-:W-:Y:S02]  /*cfe0*/  IMAD.MOV R0, RZ, RZ, -R13 ;  /* 0x000000ffff007224 */ /* 0x000fe400078e0a0d */
[----:B------:R-:W-:-:S07]  /*cff0*/  IMAD.MOV.U32 R3, RZ, RZ, RZ ;  /* 0x000000ffff037224 */ /* 0x000fce00078e00ff */
.L_x_332:
[----:B------:R-:W2:Y:S02]  /*d000*/  LDL R39, [R16] ;  /* 0x0000000010277983 */ /* 0x000ea40000100800 */
[----:B--2---:R-:W-:-:S05]  /*d010*/  IMAD.HI R6, R39, 0x38e38e39, RZ ;  /* 0x38e38e3927067827 */ /* 0x004fca00078e02ff */
[----:B------:R-:W-:-:S04]  /*d020*/  SHF.R.S32.HI R7, RZ, 0x1, R6 ;  /* 0x00000001ff077819 */ /* 0x000fc80000011406 */
[----:B------:R-:W-:-:S05]  /*d030*/  LEA.HI R7, R6, R7, RZ, 0x1 ;  /* 0x0000000706077211 */ /* 0x000fca00078f08ff */
[----:B------:R-:W-:-:S04]  /*d040*/  IMAD R9, R7, 0x9, RZ ;  /* 0x0000000907097824 */ /* 0x000fc800078e02ff */
[----:B------:R-:W-:-:S05]  /*d050*/  IMAD.WIDE R6, R9, 0x4, R36 ;  /* 0x0000000409067825 */ /* 0x000fca00078e0224 */
[----:B------:R-:W2:Y:S04]  /*d060*/  LDG.E R8, desc[UR36][R6.64] ;  /* 0x0000002406087981 */ /* 0x000ea8000c1e1900 */
[----:B------:R-:W4:Y:S04]  /*d070*/  LDG.E R12, desc[UR36][R6.64+0x4] ;  /* 0x00000424060c7981 */ /* 0x000f28000c1e1900 */
[----:B0-----:R-:W5:Y:S04]  /*d080*/  LDG.E R14, desc[UR36][R6.64+0x8] ;  /* 0x00000824060e7981 */ /* 0x001f68000c1e1900 */
[----:B------:R-:W3:Y:S04]  /*d090*/  LDG.E R15, desc[UR36][R6.64+0xc] ;  /* 0x00000c24060f7981 */ /* 0x000ee8000c1e1900 */
[----:B------:R-:W3:Y:S04]  /*d0a0*/  LDG.E R18, desc[UR36][R6.64+0x10] ;  /* 0x0000102406127981 */ /* 0x000ee8000c1e1900 */
[----:B------:R-:W3:Y:S01]  /*d0b0*/  LDG.E R19, desc[UR36][R6.64+0x20] ;  /* 0x0000202406137981 */ /* 0x000ee2000c1e1900 */
[----:B--2---:R-:W-:-:S13]  /*d0c0*/  ISETP.GE.AND P0, PT, R8, 0x1, PT ;  /* 0x000000010800780c */ /* 0x004fda0003f06270 */
[----:B------:R-:W-:-:S04]  /*d0d0*/  @P0 VIADD R8, R8, 0xffffffff ;  /* 0xffffffff08080836 */ /* 0x000fc80000000000 */
[----:B------:R-:W-:-:S05]  /*d0e0*/  @P0 IMAD R8, R8, 0x4, R17 ;  /* 0x0000000408080824 */ /* 0x000fca00078e0211 */
[----:B------:R-:W2:Y:S01]  /*d0f0*/  @P0 LDL R10, [R8] ;  /* 0x00000000080a0983 */ /* 0x000ea20000100800 */
[----:B----4-:R-:W-:-:S13]  /*d100*/  ISETP.GE.AND P1, PT, R12, 0x1, PT ;  /* 0x000000010c00780c */ /* 0x010fda0003f26270 */
[----:B------:R-:W-:-:S04]  /*d110*/  @P1 VIADD R12, R12, 0xffffffff ;  /* 0xffffffff0c0c1836 */ /* 0x000fc80000000000 */
[----:B------:R-:W-:Y:S01]  /*d120*/  @P1 IMAD R12, R12, 0x4, R17 ;  /* 0x000000040c0c1824 */ /* 0x000fe200078e0211 */
[----:B--2---:R-:W-:-:S05]  /*d130*/  @P0 IADD3 R11, PT, PT, R10, 0x1, RZ ;  /* 0x000000010a0b0810 */ /* 0x004fca0007ffe0ff */
[----:B------:R0:W-:Y:S04]  /*d140*/  @P0 STL [R8], R11 ;  /* 0x0000000b08000387 */ /* 0x0001e80000100800 */
[----:B------:R-:W2:Y:S01]  /*d150*/  @P1 LDL R10, [R12] ;  /* 0x000000000c0a1983 */ /* 0x000ea20000100800 */
[----:B-----5:R-:W-:-:S13]  /*d160*/  ISETP.GE.AND P0, PT, R14, 0x1, PT ;  /* 0x000000010e00780c */ /* 0x020fda0003f06270 */
[----:B------:R-:W-:-:S04]  /*d170*/  @P0 VIADD R14, R14, 0xffffffff ;  /* 0xffffffff0e0e0836 */ /* 0x000fc80000000000 */
[----:B------:R-:W-:Y:S02]  /*d180*/  @P0 IMAD R14, R14, 0x4, R17 ;  /* 0x000000040e0e0824 */ /* 0x000fe400078e0211 */
[----:B--2---:R-:W-:-:S05]  /*d190*/  @P1 VIADD R13, R10, 0x1 ;  /* 0x000000010a0d1836 */ /* 0x004fca0000000000 */
[----:B------:R2:W-:Y:S04]  /*d1a0*/  @P1 STL [R12], R13 ;  /* 0x0000000d0c001387 */ /* 0x0005e80000100800 */
[----:B------:R-:W4:Y:S01]  /*d1b0*/  @P0 LDL R10, [R14] ;  /* 0x000000000e0a0983 */ /* 0x000f220000100800 */
[----:B---3--:R-:W-:-:S13]  /*d1c0*/  ISETP.GE.AND P1, PT, R15, 0x1, PT ;  /* 0x000000010f00780c */ /* 0x008fda0003f26270 */
[----:B0-----:R-:W-:Y:S02]  /*d1d0*/  @P1 VIADD R8, R15, 0xffffffff ;  /* 0xffffffff0f081836 */ /* 0x001fe40000000000 */
[----:B------:R-:W3:Y:S02]  /*d1e0*/  LDG.E R15, desc[UR36][R6.64+0x14] ;  /* 0x00001424060f7981 */ /* 0x000ee4000c1e1900 */
[----:B------:R-:W-:Y:S01]  /*d1f0*/  @P1 IMAD R8, R8, 0x4, R17 ;  /* 0x0000000408081824 */ /* 0x000fe200078e0211 */
[----:B----4-:R-:W-:-:S05]  /*d200*/  @P0 IADD3 R11, PT, PT, R10, 0x1, RZ ;  /* 0x000000010a0b0810 */ /* 0x010fca0007ffe0ff */
[----:B------:R0:W-:Y:S04]  /*d210*/  @P0 STL [R14], R11 ;  /* 0x0000000b0e000387 */ /* 0x0001e80000100800 */
[----:B------:R-:W4:Y:S01]  /*d220*/  @P1 LDL R10, [R8] ;  /* 0x00000000080a1983 */ /* 0x000f220000100800 */
[----:B------:R-:W-:-:S13]  /*d230*/  ISETP.GE.AND P0, PT, R18, 0x1, PT ;  /* 0x000000011200780c */ /* 0x000fda0003f06270 */
[----:B--2---:R-:W-:Y:S02]  /*d240*/  @P0 VIADD R12, R18, 0xffffffff ;  /* 0xffffffff120c0836 */ /* 0x004fe40000000000 */
[----:B------:R-:W2:Y:S02]  /*d250*/  LDG.E R18, desc[UR36][R6.64+0x18] ;  /* 0x0000182406127981 */ /* 0x000ea4000c1e1900 */
[----:B------:R-:W-:Y:S02]  /*d260*/  @P0 IMAD R12, R12, 0x4, R17 ;  /* 0x000000040c0c0824 */ /* 0x000fe400078e0211 */
[----:B----4-:R-:W-:-:S05]  /*d270*/  @P1 VIADD R13, R10, 0x1 ;  /* 0x000000010a0d1836 */ /* 0x010fca0000000000 */
[----:B------:R4:W-:Y:S04]  /*d280*/  @P1 STL [R8], R13 ;  /* 0x0000000d08001387 */ /* 0x0009e80000100800 */
[----:B------:R-:W5:Y:S01]  /*d290*/  @P0 LDL R10, [R12] ;  /* 0x000000000c0a0983 */ /* 0x000f620000100800 */
[----:B---3--:R-:W-:-:S13]  /*d2a0*/  ISETP.GE.AND P1, PT, R15, 0x1, PT ;  /* 0x000000010f00780c */ /* 0x008fda0003f26270 */
[----:B0-----:R-:W-:Y:S02]  /*d2b0*/  @P1 VIADD R14, R15, 0xffffffff ;  /* 0xffffffff0f0e1836 */ /* 0x001fe40000000000 */
[----:B------:R-:W3:Y:S02]  /*d2c0*/  LDG.E R15, desc[UR36][R6.64+0x1c] ;  /* 0x00001c24060f7981 */ /* 0x000ee4000c1e1900 */
[----:B------:R-:W-:Y:S01]  /*d2d0*/  @P1 IMAD R14, R14, 0x4, R17 ;  /* 0x000000040e0e1824 */ /* 0x000fe200078e0211 */
[----:B-----5:R-:W-:-:S05]  /*d2e0*/  @P0 IADD3 R11, PT, PT, R10, 0x1, RZ ;  /* 0x000000010a0b0810 */ /* 0x020fca0007ffe0ff */
[----:B------:R0:W-:Y:S04]  /*d2f0*/  @P0 STL [R12], R11 ;  /* 0x0000000b0c000387 */ /* 0x0001e80000100800 */
[----:B------:R-:W5:Y:S01]  /*d300*/  @P1 LDL R10, [R14] ;  /* 0x000000000e0a1983 */ /* 0x000f620000100800 */
[----:B--2---:R-:W-:-:S13]  /*d310*/  ISETP.GE.AND P0, PT, R18, 0x1, PT ;  /* 0x000000011200780c */ /* 0x004fda0003f06270 */
[----:B----4-:R-:W-:-:S04]  /*d320*/  @P0 VIADD R8, R18, 0xffffffff ;  /* 0xffffffff12080836 */ /* 0x010fc80000000000 */
[----:B------:R-:W-:Y:S02]  /*d330*/  @P0 IMAD R8, R8, 0x4, R17 ;  /* 0x0000000408080824 */ /* 0x000fe400078e0211 */
[----:B-----5:R-:W-:-:S05]  /*d340*/  @P1 VIADD R13, R10, 0x1 ;  /* 0x000000010a0d1836 */ /* 0x020fca0000000000 */
[----:B------:R2:W-:Y:S04]  /*d350*/  @P1 STL [R14], R13 ;  /* 0x0000000d0e001387 */ /* 0x0005e80000100800 */
[----:B------:R-:W4:Y:S01]  /*d360*/  @P0 LDL R10, [R8] ;  /* 0x00000000080a0983 */ /* 0x000f220000100800 */
[----:B---3--:R-:W-:-:S13]  /*d370*/  ISETP.GE.AND P1, PT, R15, 0x1, PT ;  /* 0x000000010f00780c */ /* 0x008fda0003f26270 */
[----:B0-----:R-:W-:-:S04]  /*d380*/  @P1 VIADD R12, R15, 0xffffffff ;  /* 0xffffffff0f0c1836 */ /* 0x001fc80000000000 */
[----:B------:R-:W-:Y:S01]  /*d390*/  @P1 IMAD R12, R12, 0x4, R17 ;  /* 0x000000040c0c1824 */ /* 0x000fe200078e0211 */
[----:B----4-:R-:W-:-:S05]  /*d3a0*/  @P0 IADD3 R15, PT, PT, R10, 0x1, RZ ;  /* 0x000000010a0f0810 */ /* 0x010fca0007ffe0ff */
[----:B------:R0:W-:Y:S04]  /*d3b0*/  @P0 STL [R8], R15 ;  /* 0x0000000f08000387 */ /* 0x0001e80000100800 */
[----:B------:R-:W3:Y:S01]  /*d3c0*/  @P1 LDL R18, [R12] ;  /* 0x000000000c121983 */ /* 0x000ee20000100800 */
[----:B------:R-:W-:Y:S01]  /*d3d0*/  IMAD.IADD R9, R39, 0x1, -R9 ;  /* 0x0000000127097824 */ /* 0x000fe200078e0a09 */
[----:B------:R-:W-:-:S03]  /*d3e0*/  ISETP.GE.AND P0, PT, R19, 0x1, PT ;  /* 0x000000011300780c */ /* 0x000fc60003f06270 */
[----:B------:R-:W-:-:S06]  /*d3f0*/  IMAD.WIDE R10, R9, 0x4, R36 ;  /* 0x00000004090a7825 */ /* 0x000fcc00078e0224 */
[----:B------:R-:W4:Y:S04]  /*d400*/  LDG.E R10, desc[UR36][R10.64] ;  /* 0x000000240a0a7981 */ /* 0x000f28000c1e1900 */
[----:B--2---:R-:W-:-:S04]  /*d410*/  @P0 VIADD R14, R19, 0xffffffff ;  /* 0xffffffff130e0836 */ /* 0x004fc80000000000 */
[----:B------:R-:W-:Y:S02]  /*d420*/  @P0 IMAD R14, R14, 0x4, R17 ;  /* 0x000000040e0e0824 */ /* 0x000fe400078e0211 */
[----:B---3--:R-:W-:-:S05]  /*d430*/  @P1 VIADD R13, R18, 0x1 ;  /* 0x00000001120d1836 */ /* 0x008fca0000000000 */
[----:B------:R2:W-:Y:S04]  /*d440*/  @P1 STL [R12], R13 ;  /* 0x0000000d0c001387 */ /* 0x0005e80000100800 */
[----:B------:R-:W0:Y:S01]  /*d450*/  @P0 LDL R18, [R14] ;  /* 0x000000000e120983 */ /* 0x000e220000100800 */
[----:B------:R-:W-:Y:S02]  /*d460*/  IADD3 R7, PT, PT, R9, 0x9, RZ ;  /* 0x0000000909077810 */ /* 0x000fe40007ffe0ff */
[----:B----4-:R-:W-:-:S03]  /*d470*/  ISETP.GE.AND P1, PT, R10, 0x1, PT ;  /* 0x000000010a00780c */ /* 0x010fc60003f26270 */
[----:B------:R-:W-:-:S06]  /*d480*/  IMAD.WIDE.U32 R6, R7, 0x4, R36 ;  /* 0x0000000407067825 */ /* 0x000fcc00078e0024 */
[----:B------:R-:W3:Y:S04]  /*d490*/  LDG.E R6, desc[UR36][R6.64] ;  /* 0x0000002406067981 */ /* 0x000ee8000c1e1900 */
[----:B------:R-:W-:-:S04]  /*d4a0*/  @P1 VIADD R19, R10, 0xffffffff ;  /* 0xffffffff0a131836 */ /* 0x000fc80000000000 */
[----:B------:R-:W-:Y:S02]  /*d4b0*/  @P1 IMAD R19, R19, 0x4, R38 ;  /* 0x0000000413131824 */ /* 0x000fe400078e0226 */
[----:B0-----:R-:W-:-:S05]  /*d4c0*/  @P0 VIADD R15, R18, 0x1 ;  /* 0x00000001120f0836 */ /* 0x001fca0000000000 */
[----:B------:R0:W-:Y:S04]  /*d4d0*/  @P0 STL [R14], R15 ;  /* 0x0000000f0e000387 */ /* 0x0001e80000100800 */
[----:B------:R-:W4:Y:S01]  /*d4e0*/  @P1 LDL R8, [R19] ;  /* 0x0000000013081983 */ /* 0x000f220000100800 */
[----:B------:R-:W-:Y:S01]  /*d4f0*/  VIADD R11, R9, 0x12 ;  /* 0x00000012090b7836 */ /* 0x000fe20000000000 */
[----:B---3--:R-:W-:-:S03]  /*d500*/  ISETP.GE.AND P0, PT, R6, 0x1, PT ;  /* 0x000000010600780c */ /* 0x008fc60003f06270 */
[----:B------:R-:W-:-:S06]  /*d510*/  IMAD.WIDE.U32 R10, R11, 0x4, R36 ;  /* 0x000000040b0a7825 */ /* 0x000fcc00078e0024 */
[----:B------:R-:W3:Y:S04]  /*d520*/  LDG.E R10, desc[UR36][R10.64] ;  /* 0x000000240a0a7981 */ /* 0x000ee8000c1e1900 */
[----:B--2---:R-:W-:-:S04]  /*d530*/  @P0 VIADD R13, R6, 0xffffffff ;  /* 0xffffffff060d0836 */ /* 0x004fc80000000000 */
[----:B------:R-:W-:Y:S01]  /*d540*/  @P0 IMAD R13, R13, 0x4, R38 ;  /* 0x000000040d0d0824 */ /* 0x000fe200078e0226 */
[----:B----4-:R-:W-:-:S05]  /*d550*/  @P1 IADD3 R8, PT, PT, R8, 0x1, RZ ;  /* 0x0000000108081810 */ /* 0x010fca0007ffe0ff */
[----:B------:R2:W-:Y:S04]  /*d560*/  @P1 STL [R19], R8 ;  /* 0x0000000813001387 */ /* 0x0005e80000100800 */
[----:B------:R-:W4:Y:S01]  /*d570*/  @P0 LDL R12, [R13] ;  /* 0x000000000d0c0983 */ /* 0x000f220000100800 */
[----:B------:R-:W-:Y:S01]  /*d580*/  VIADD R7, R9, 0x1b ;  /* 0x0000001b09077836 */ /* 0x000fe20000000000 */
[----:B---3--:R-:W-:-:S03]  /*d590*/  ISETP.GE.AND P1, PT, R10, 0x1, PT ;  /* 0x000000010a00780c */ /* 0x008fc60003f26270 */
[----:B------:R-:W-:-:S06]  /*d5a0*/  IMAD.WIDE.U32 R6, R7, 0x4, R36 ;  /* 0x0000000407067825 */ /* 0x000fcc00078e0024 */
[----:B------:R-:W3:Y:S04]  /*d5b0*/  LDG.E R6, desc[UR36][R6.64] ;  /* 0x0000002406067981 */ /* 0x000ee8000c1e1900 */
[----:B0-----:R-:W-:-:S04]  /*d5c0*/  @P1 VIADD R15, R10, 0xffffffff ;  /* 0xffffffff0a0f1836 */ /* 0x001fc80000000000 */
[----:B------:R-:W-:Y:S02]  /*d5d0*/  @P1 IMAD R15, R15, 0x4, R38 ;  /* 0x000000040f0f1824 */ /* 0x000fe400078e0226 */
[----:B----4-:R-:W-:-:S05]  /*d5e0*/  @P0 VIADD R12, R12, 0x1 ;  /* 0x000000010c0c0836 */ /* 0x010fca0000000000 */
[----:B------:R0:W-:Y:S04]  /*d5f0*/  @P0 STL [R13], R12 ;  /* 0x0000000c0d000387 */ /* 0x0001e80000100800 */
[----:B------:R-:W4:Y:S01]  /*d600*/  @P1 LDL R14, [R15] ;  /* 0x000000000f0e1983 */ /* 0x000f220000100800 */
[----:B------:R-:W-:Y:S02]  /*d610*/  IADD3 R11, PT, PT, R9, 0x24, RZ ;  /* 0x00000024090b7810 */ /* 0x000fe40007ffe0ff */
[----:B---3--:R-:W-:-:S03]  /*d620*/  ISETP.GE.AND P0, PT, R6, 0x1, PT ;  /* 0x000000010600780c */ /* 0x008fc60003f06270 */
[----:B------:R-:W-:-:S06]  /*d630*/  IMAD.WIDE.U32 R10, R11, 0x4, R36 ;  /* 0x000000040b0a7825 */ /* 0x000fcc00078e0024 */
[----:B------:R-:W3:Y:S04]  /*d640*/  LDG.E R10, desc[UR36][R10.64] ;  /* 0x000000240a0a7981 */ /* 0x000ee8000c1e1900 */
[----:B--2---:R-:W-:-:S04]  /*d650*/  @P0 VIADD R19, R6, 0xffffffff ;  /* 0xffffffff06130836 */ /* 0x004fc80000000000 */
[----:B------:R-:W-:Y:S02]  /*d660*/  @P0 IMAD R19, R19, 0x4, R38 ;  /* 0x0000000413130824 */ /* 0x000fe400078e0226 */
[----:B----4-:R-:W-:-:S05]  /*d670*/  @P1 VIADD R14, R14, 0x1 ;  /* 0x000000010e0e1836 */ /* 0x010fca0000000000 */
[----:B------:R2:W-:Y:S04]  /*d680*/  @P1 STL [R15], R14 ;  /* 0x0000000e0f001387 */ /* 0x0005e80000100800 */
[----:B------:R-:W4:Y:S01]  /*d690*/  @P0 LDL R8, [R19] ;  /* 0x0000000013080983 */ /* 0x000f220000100800 */
[----:B------:R-:W-:Y:S01]  /*d6a0*/  VIADD R7, R9, 0x2d ;  /* 0x0000002d09077836 */ /* 0x000fe20000000000 */
[----:B---3--:R-:W-:-:S03]  /*d6b0*/  ISETP.GE.AND P1, PT, R10, 0x1, PT ;  /* 0x000000010a00780c */ /* 0x008fc60003f26270 */
[----:B------:R-:W-:-:S06]  /*d6c0*/  IMAD.WIDE.U32 R6, R7, 0x4, R36 ;  /* 0x0000000407067825 */ /* 0x000fcc00078e0024 */
[----:B------:R-:W3:Y:S04]  /*d6d0*/  LDG.E R6, desc[UR36][R6.64] ;  /* 0x0000002406067981 */ /* 0x000ee8000c1e1900 */
[----:B0-----:R-:W-:-:S04]  /*d6e0*/  @P1 VIADD R13, R10, 0xffffffff ;  /* 0xffffffff0a0d1836 */ /* 0x001fc80000000000 */
        /* <DEDUP_REMOVED lines=17> */
[----:B0-----:R-:W-:-:S04]  /*d800*/  @P1 VIADD R19, R10, 0xffffffff ;  /* 0xffffffff0a131836 */ /* 0x001fc80000000000 */
[----:B------:R-:W-:Y:S02]  /*d810*/  @P1 IMAD R19, R19, 0x4, R38 ;  /* 0x0000000413131824 */ /* 0x000fe400078e0226 */
[----:B----4-:R-:W-:-:S05]  /*d820*/  @P0 VIADD R14, R14, 0x1 ;  /* 0x000000010e0e0836 */ /* 0x010fca0000000000 */
[----:B------:R-:W-:Y:S04]  /*d830*/  @P0 STL [R15], R14 ;  /* 0x0000000e0f000387 */ /* 0x000fe80000100800 */
[----:B------:R-:W4:Y:S01]  /*d840*/  @P1 LDL R8, [R19] ;  /* 0x0000000013081983 */ /* 0x000f220000100800 */
[----:B------:R-:W-:Y:S01]  /*d850*/  VIADD R11, R9, 0x48 ;  /* 0x00000048090b7836 */ /* 0x000fe20000000000 */
[----:B---3--:R-:W-:-:S03]  /*d860*/  ISETP.GE.AND P0, PT, R6, 0x1, PT ;  /* 0x000000010600780c */ /* 0x008fc60003f06270 */
[----:B------:R-:W-:-:S06]  /*d870*/  IMAD.WIDE.U32 R10, R11, 0x4, R36 ;  /* 0x000000040b0a7825 */ /* 0x000fcc00078e0024 */
[----:B------:R-:W3:Y:S04]  /*d880*/  LDG.E R10, desc[UR36][R10.64] ;  /* 0x000000240a0a7981 */ /* 0x000ee8000c1e1900 */
[----:B--2---:R-:W-:-:S04]  /*d890*/  @P0 VIADD R13, R6, 0xffffffff ;  /* 0xffffffff060d0836 */ /* 0x004fc80000000000 */
[----:B------:R-:W-:Y:S01]  /*d8a0*/  @P0 IMAD R13, R13, 0x4, R38 ;  /* 0x000000040d0d0824 */ /* 0x000fe200078e0226 */
[----:B------:R-:W-:-:S05]  /*d8b0*/  PRMT R6, R9, 0x9910, RZ ;  /* 0x0000991009067816 */ /* 0x000fca00000000ff */
[----:B------:R-:W-:-:S05]  /*d8c0*/  IMAD R6, R6, 0x56, RZ ;  /* 0x0000005606067824 */ /* 0x000fca00078e02ff */
[----:B------:R-:W-:-:S04]  /*d8d0*/  LOP3.LUT R7, R6, 0xffff, RZ, 0xc0, !PT ;  /* 0x0000ffff06077812 */ /* 0x000fc800078ec0ff */
[----:B------:R-:W-:-:S04]  /*d8e0*/  SHF.R.U32.HI R6, RZ, 0xf, R7 ;  /* 0x0000000fff067819 */ /* 0x000fc80000011607 */
[----:B------:R-:W-:Y:S01]  /*d8f0*/  LEA.HI R6, R7, R6, RZ, 0x18 ;  /* 0x0000000607067211 */ /* 0x000fe200078fc0ff */
[----:B------:R-:W-:Y:S01]  /*d900*/  IMAD.MOV R7, RZ, RZ, -R9 ;  /* 0x000000ffff077224 */ /* 0x000fe200078e0a09 */
[----:B----4-:R-:W-:-:S05]  /*d910*/  @P1 IADD3 R8, PT, PT, R8, 0x1, RZ ;  /* 0x0000000108081810 */ /* 0x010fca0007ffe0ff */
[----:B------:R0:W-:Y:S04]  /*d920*/  @P1 STL [R19], R8 ;  /* 0x0000000813001387 */ /* 0x0001e80000100800 */
[----:B------:R-:W2:Y:S01]  /*d930*/  @P0 LDL R12, [R13] ;  /* 0x000000000d0c0983 */ /* 0x000ea20000100800 */
[----:B------:R-:W-:Y:S02]  /*d940*/  PRMT R6, R6, 0x9910, RZ ;  /* 0x0000991006067816 */ /* 0x000fe400000000ff */
[----:B------:R-:W-:-:S03]  /*d950*/  PRMT R7, R7, 0x7710, RZ ;  /* 0x0000771007077816 */ /* 0x000fc600000000ff */
[----:B0-----:R-:W-:Y:S02]  /*d960*/  IMAD.MOV.U32 R8, RZ, RZ, R6 ;  /* 0x000000ffff087224 */ /* 0x001fe400078e0006 */
[----:B------:R-:W-:-:S04]  /*d970*/  IMAD.HI R6, R39, 0x4bda12f7, RZ ;  /* 0x4bda12f727067827 */ /* 0x000fc800078e02ff */
[----:B------:R-:W-:Y:S01]  /*d980*/  IMAD R8, R8, 0x3, R7 ;  /* 0x0000000308087824 */ /* 0x000fe200078e0207 */
[----:B------:R-:W-:-:S04]  /*d990*/  SHF.R.U32.HI R7, RZ, 0x1f, R6 ;  /* 0x0000001fff077819 */ /* 0x000fc80000011606 */
[----:B------:R-:W-:Y:S02]  /*d9a0*/  LOP3.LUT R8, R8, 0xffff, RZ, 0xc0, !PT ;  /* 0x0000ffff08087812 */ /* 0x000fe400078ec0ff */
[----:B------:R-:W-:Y:S02]  /*d9b0*/  LEA.HI.SX32 R6, R6, R7, 0x1d ;  /* 0x0000000706067211 */ /* 0x000fe400078feaff */
[----:B------:R-:W-:-:S03]  /*d9c0*/  PRMT R8, R8, 0x8880, RZ ;  /* 0x0000888008087816 */ /* 0x000fc600000000ff */
[----:B------:R-:W-:Y:S02]  /*d9d0*/  IMAD R9, R6, 0x1b, R9 ;  /* 0x0000001b06097824 */ /* 0x000fe400078e0209 */
[----:B------:R-:W-:Y:S01]  /*d9e0*/  IMAD.MOV.U32 R6, RZ, RZ, R8 ;  /* 0x000000ffff067224 */ /* 0x000fe200078e0008 */
[----:B---3--:R-:W-:-:S03]  /*d9f0*/  ISETP.GE.AND P1, PT, R10, 0x1, PT ;  /* 0x000000010a00780c */ /* 0x008fc60003f26270 */
[----:B------:R-:W-:-:S04]  /*da00*/  IMAD.IADD R7, R6, 0x1, R9 ;  /* 0x0000000106077824 */ /* 0x000fc800078e0209 */
[----:B------:R-:W-:-:S05]  /*da10*/  IMAD.WIDE R6, R7, 0x4, R36 ;  /* 0x0000000407067825 */ /* 0x000fca00078e0224 */
[----:B------:R-:W3:Y:S01]  /*da20*/  LDG.E R11, desc[UR36][R6.64] ;  /* 0x00000024060b7981 */ /* 0x000ee2000c1e1900 */
[----:B------:R-:W-:-:S03]  /*da30*/  @P1 IADD3 R9, PT, PT, R10, -0x1, RZ ;  /* 0xffffffff0a091810 */ /* 0x000fc60007ffe0ff */
[----:B------:R-:W4:Y:S02]  /*da40*/  LDG.E R14, desc[UR36][R6.64+0x4] ;  /* 0x00000424060e7981 */ /* 0x000f24000c1e1900 */
[----:B------:R-:W-:Y:S02]  /*da50*/  @P1 IMAD R9, R9, 0x4, R38 ;  /* 0x0000000409091824 */ /* 0x000fe400078e0226 */
[----:B------:R-:W5:Y:S01]  /*da60*/  LDG.E R15, desc[UR36][R6.64+0x8] ;  /* 0x00000824060f7981 */ /* 0x000f62000c1e1900 */
[----:B--2---:R-:W-:-:S05]  /*da70*/  @P0 VIADD R12, R12, 0x1 ;  /* 0x000000010c0c0836 */ /* 0x004fca0000000000 */
[----:B------:R0:W-:Y:S04]  /*da80*/  @P0 STL [R13], R12 ;  /* 0x0000000c0d000387 */ /* 0x0001e80000100800 */
[----:B------:R-:W2:Y:S01]  /*da90*/  @P1 LDL R8, [R9] ;  /* 0x0000000009081983 */ /* 0x000ea20000100800 */
[----:B---3--:R-:W-:-:S13]  /*daa0*/  ISETP.GE.AND P0, PT, R11, 0x1, PT ;  /* 0x000000010b00780c */ /* 0x008fda0003f06270 */
[----:B------:R-:W-:-:S04]  /*dab0*/  @P0 VIADD R11, R11, 0xffffffff ;  /* 0xffffffff0b0b0836 */ /* 0x000fc80000000000 */
[----:B------:R-:W-:Y:S02]  /*dac0*/  @P0 IMAD R11, R11, 0x4, R2 ;  /* 0x000000040b0b0824 */ /* 0x000fe400078e0202 */
[----:B--2---:R-:W-:-:S05]  /*dad0*/  @P1 VIADD R8, R8, 0x1 ;  /* 0x0000000108081836 */ /* 0x004fca0000000000 */
[----:B------:R2:W-:Y:S04]  /*dae0*/  @P1 STL [R9], R8 ;  /* 0x0000000809001387 */ /* 0x0005e80000100800 */
[----:B------:R-:W3:Y:S01]  /*daf0*/  @P0 LDL R10, [R11] ;  /* 0x000000000b0a0983 */ /* 0x000ee20000100800 */
[----:B----4-:R-:W-:-:S13]  /*db00*/  ISETP.GE.AND P1, PT, R14, 0x1, PT ;  /* 0x000000010e00780c */ /* 0x010fda0003f26270 */
[----:B0-----:R-:W-:Y:S02]  /*db10*/  @P1 IADD3 R13, PT, PT, R14, -0x1, RZ ;  /* 0xffffffff0e0d1810 */ /* 0x001fe40007ffe0ff */
[----:B------:R-:W4:Y:S03]  /*db20*/  LDG.E R14, desc[UR36][R6.64+0x24] ;  /* 0x00002424060e7981 */ /* 0x000f26000c1e1900 */
[----:B------:R-:W-:Y:S02]  /*db30*/  @P1 IMAD R13, R13, 0x4, R2 ;  /* 0x000000040d0d1824 */ /* 0x000fe400078e0202 */
[----:B---3--:R-:W-:-:S05]  /*db40*/  @P0 VIADD R10, R10, 0x1 ;  /* 0x000000010a0a0836 */ /* 0x008fca0000000000 */
[----:B------:R0:W-:Y:S04]  /*db50*/  @P0 STL [R11], R10 ;  /* 0x0000000a0b000387 */ /* 0x0001e80000100800 */
[----:B------:R-:W3:Y:S01]  /*db60*/  @P1 LDL R12, [R13] ;  /* 0x000000000d0c1983 */ /* 0x000ee20000100800 */
[----:B-----5:R-:W-:-:S13]  /*db70*/  ISETP.GE.AND P0, PT, R15, 0x1, PT ;  /* 0x000000010f00780c */ /* 0x020fda0003f06270 */
[----:B--2---:R-:W-:Y:S02]  /*db80*/  @P0 VIADD R9, R15, 0xffffffff ;  /* 0xffffffff0f090836 */ /* 0x004fe40000000000 */
[----:B------:R-:W2:Y:S02]  /*db90*/  LDG.E R15, desc[UR36][R6.64+0x28] ;  /* 0x00002824060f7981 */ /* 0x000ea4000c1e1900 */
[----:B------:R-:W-:Y:S02]  /*dba0*/  @P0 IMAD R9, R9, 0x4, R2 ;  /* 0x0000000409090824 */ /* 0x000fe400078e0202 */
[----:B---3--:R-:W-:-:S05]  /*dbb0*/  @P1 VIADD R12, R12, 0x1 ;  /* 0x000000010c0c1836 */ /* 0x008fca0000000000 */
[----:B------:R3:W-:Y:S04]  /*dbc0*/  @P1 STL [R13], R12 ;  /* 0x0000000c0d001387 */ /* 0x0007e80000100800 */
[----:B------:R-:W5:Y:S01]  /*dbd0*/  @P0 LDL R8, [R9] ;  /* 0x0000000009080983 */ /* 0x000f620000100800 */
[----:B----4-:R-:W-:-:S13]  /*dbe0*/  ISETP.GE.AND P1, PT, R14, 0x1, PT ;  /* 0x000000010e00780c */ /* 0x010fda0003f26270 */
[----:B0-----:R-:W-:Y:S02]  /*dbf0*/  @P1 IADD3 R11, PT, PT, R14, -0x1, RZ ;  /* 0xffffffff0e0b1810 */ /* 0x001fe40007ffe0ff */
[----:B------:R-:W4:Y:S03]  /*dc00*/  LDG.E R14, desc[UR36][R6.64+0x2c] ;  /* 0x00002c24060e7981 */ /* 0x000f26000c1e1900 */
[----:B------:R-:W-:Y:S02]  /*dc10*/  @P1 IMAD R11, R11, 0x4, R2 ;  /* 0x000000040b0b1824 */ /* 0x000fe400078e0202 */
[----:B-----5:R-:W-:-:S05]  /*dc20*/  @P0 VIADD R8, R8, 0x1 ;  /* 0x0000000108080836 */ /* 0x020fca0000000000 */
[----:B------:R0:W-:Y:S04]  /*dc30*/  @P0 STL [R9], R8 ;  /* 0x0000000809000387 */ /* 0x0001e80000100800 */
[----:B------:R-:W5:Y:S01]  /*dc40*/  @P1 LDL R10, [R11] ;  /* 0x000000000b0a1983 */ /* 0x000f620000100800 */
[----:B--2---:R-:W-:-:S13]  /*dc50*/  ISETP.GE.AND P0, PT, R15, 0x1, PT ;  /* 0x000000010f00780c */ /* 0x004fda0003f06270 */
[----:B---3--:R-:W-:Y:S02]  /*dc60*/  @P0 VIADD R13, R15, 0xffffffff ;  /* 0xffffffff0f0d0836 */ /* 0x008fe40000000000 */
[----:B------:R-:W2:Y:S02]  /*dc70*/  LDG.E R15, desc[UR36][R6.64+0x48] ;  /* 0x00004824060f7981 */ /* 0x000ea4000c1e1900 */
[----:B------:R-:W-:Y:S02]  /*dc80*/  @P0 IMAD R13, R13, 0x4, R2 ;  /* 0x000000040d0d0824 */ /* 0x000fe400078e0202 */
[----:B-----5:R-:W-:-:S05]  /*dc90*/  @P1 VIADD R10, R10, 0x1 ;  /* 0x000000010a0a1836 */ /* 0x020fca0000000000 */
        /* <DEDUP_REMOVED lines=17> */
[----:B0-----:R-:W-:-:S05]  /*ddb0*/  @P1 IADD3 R13, PT, PT, R14, -0x1, RZ ;  /* 0xffffffff0e0d1810 */ /* 0x001fca0007ffe0ff */
[----:B------:R-:W-:Y:S02]  /*ddc0*/  @P1 IMAD R18, R13, 0x4, R2 ;  /* 0x000000040d121824 */ /* 0x000fe400078e0202 */
[----:B-----5:R-:W-:-:S05]  /*ddd0*/  @P0 VIADD R10, R10, 0x1 ;  /* 0x000000010a0a0836 */ /* 0x020fca0000000000 */
[----:B------:R0:W-:Y:S04]  /*dde0*/  @P0 STL [R11], R10 ;  /* 0x0000000a0b000387 */ /* 0x0001e80000100800 */
[----:B------:R-:W4:Y:S01]  /*ddf0*/  @P1 LDL R12, [R18] ;  /* 0x00000000120c1983 */ /* 0x000f220000100800 */
[----:B--2---:R-:W-:-:S13]  /*de00*/  ISETP.GE.AND P0, PT, R15, 0x1, PT ;  /* 0x000000010f00780c */ /* 0x004fda0003f06270 */
[----:B------:R-:W-:-:S04]  /*de10*/  @P0 VIADD R13, R15, 0xffffffff ;  /* 0xffffffff0f0d0836 */ /* 0x000fc80000000000 */
[----:B------:R-:W-:Y:S02]  /*de20*/  @P0 IMAD R24, R13, 0x4, R2 ;  /* 0x000000040d180824 */ /* 0x000fe400078e0202 */
[----:B----4-:R-:W-:-:S05]  /*de30*/  @P1 VIADD R19, R12, 0x1 ;  /* 0x000000010c131836 */ /* 0x010fca0000000000 */
[----:B------:R2:W-:Y:S04]  /*de40*/  @P1 STL [R18], R19 ;  /* 0x0000001312001387 */ /* 0x0005e80000100800 */
[----:B------:R-:W4:Y:S02]  /*de50*/  @P0 LDL R6, [R24] ;  /* 0x0000000018060983 */ /* 0x000f240000100800 */
[----:B----4-:R-:W-:-:S05]  /*de60*/  @P0 IADD3 R25, PT, PT, R6, 0x1, RZ ;  /* 0x0000000106190810 */ /* 0x010fca0007ffe0ff */
[----:B------:R4:W-:Y:S04]  /*de70*/  @P0 STL [R24], R25 ;  /* 0x0000001918000387 */ /* 0x0009e80000100800 */
[----:B------:R-:W5:Y:S04]  /*de80*/  LDL.64 R6, [R1+0x168] ;  /* 0x0001680001067983 */ /* 0x000f680000100a00 */
[----:B---3--:R-:W5:Y:S04]  /*de90*/  LDL.64 R8, [R1+0x148] ;  /* 0x0001480001087983 */ /* 0x008f680000100a00 */
[----:B0-----:R-:W5:Y:S04]  /*dea0*/  LDL.64 R10, [R1+0x190] ;  /* 0x00019000010a7983 */ /* 0x001f680000100a00 */
[----:B------:R-:W3:Y:S04]  /*deb0*/  LDL R40, [R1+0x144] ;  /* 0x0001440001287983 */ /* 0x000ee80000100800 */
[----:B------:R-:W3:Y:S04]  /*dec0*/  LDL.64 R32, [R1+0x188] ;  /* 0x0001880001207983 */ /* 0x000ee80000100a00 */
[----:B------:R-:W3:Y:S04]  /*ded0*/  LDL.64 R12, [R1+0x170] ;  /* 0x00017000010c7983 */ /* 0x000ee80000100a00 */
[----:B------:R-:W3:Y:S04]  /*dee0*/  LDL.64 R14, [R1+0x150] ;  /* 0x00015000010e7983 */ /* 0x000ee80000100a00 */
[----:B--2---:R-:W2:Y:S04]  /*def0*/  LDL.64 R18, [R1+0x198] ;  /* 0x0001980001127983 */ /* 0x004ea80000100a00 */
[----:B------:R-:W2:Y:S04]  /*df00*/  LDL.64 R20, [R1+0x178] ;  /* 0x0001780001147983 */ /* 0x000ea80000100a00 */
[----:B------:R-:W2:Y:S04]  /*df10*/  LDL.64 R22, [R1+0x158] ;  /* 0x0001580001167983 */ /* 0x000ea80000100a00 */
[----:B----4-:R-:W4:Y:S04]  /*df20*/  LDL.64 R24, [R1+0x1a0] ;  /* 0x0001a00001187983 */ /* 0x010f280000100a00 */
[----:B------:R-:W4:Y:S04]  /*df30*/  LDL.64 R26, [R1+0x180] ;  /* 0x00018000011a7983 */ /* 0x000f280000100a00 */
[----:B------:R-:W4:Y:S04]  /*df40*/  LDL.64 R28, [R1+0x160] ;  /* 0x00016000011c7983 */ /* 0x000f280000100a00 */
[----:B------:R-:W4:Y:S01]  /*df50*/  LDL.64 R30, [R1+0x1a8] ;  /* 0x0001a800011e7983 */ /* 0x000f220000100a00 */
[----:B------:R-:W-:-:S02]  /*df60*/  VIADD R0, R0, 0x1 ;  /* 0x0000000100007836 */ /* 0x000fc40000000000 */
[----:B------:R-:W-:Y:S01]  /*df70*/  VIADD R16, R16, 0x4 ;  /* 0x0000000410107836 */ /* 0x000fe20000000000 */
[----:B-----5:R-:W-:Y:S01]  /*df80*/  LOP3.LUT P0, RZ, R10, R8, R7, 0xfe, !PT ;  /* 0x000000080aff7212 */ /* 0x020fe2000780fe07 */
[----:B------:R-:W-:Y:S01]  /*df90*/  IMAD.MOV.U32 R7, RZ, RZ, 0x2 ;  /* 0x00000002ff077424 */ /* 0x000fe200078e00ff */
[----:B---3--:R-:W-:Y:S02]  /*dfa0*/  LOP3.LUT P3, RZ, R33, R40, R6, 0xfe, !PT ;  /* 0x0000002821ff7212 */ /* 0x008fe4000786fe06 */
[----:B------:R-:W-:Y:S02]  /*dfb0*/  LOP3.LUT P4, RZ, R11, R9, R12, 0xfe, !PT ;  /* 0x000000090bff7212 */ /* 0x000fe4000788fe0c */
[----:B------:R-:W-:Y:S02]  /*dfc0*/  SEL R7, R7, 0x1, !P3 ;  /* 0x0000000107077807 */ /* 0x000fe40005800000 */
[----:B------:R-:W-:Y:S02]  /*dfd0*/  SEL R6, RZ, 0x1, P3 ;  /* 0x00000001ff067807 */ /* 0x000fe40001800000 */
[----:B--2---:R-:W-:-:S02]  /*dfe0*/  LOP3.LUT P5, RZ, R18, R14, R13, 0xfe, !PT ;  /* 0x0000000e12ff7212 */ /* 0x004fc400078afe0d */
[----:B------:R-:W-:Y:S02]  /*dff0*/  SEL R7, R7, R6, !P0 ;  /* 0x0000000607077207 */ /* 0x000fe40004000000 */
[----:B------:R-:W-:Y:S02]  /*e000*/  LOP3.LUT P2, RZ, R19, R15, R20, 0xfe, !PT ;  /* 0x0000000f13ff7212 */ /* 0x000fe4000784fe14 */
[----:B------:R-:W-:Y:S02]  /*e010*/  SEL R19, RZ, 0x1, P4 ;  /* 0x00000001ff137807 */ /* 0x000fe40002000000 */
[----:B------:R-:W-:Y:S02]  /*e020*/  SEL R10, RZ, 0x1, P5 ;  /* 0x00000001ff0a7807 */ /* 0x000fe40002800000 */
[----:B----4-:R-:W-:Y:S02]  /*e030*/  LOP3.LUT P1, RZ, R24, R22, R21, 0xfe, !PT ;  /* 0x0000001618ff7212 */ /* 0x010fe4000782fe15 */
[----:B------:R-:W-:-:S02]  /*e040*/  SEL R11, RZ, 0x1, P2 ;  /* 0x00000001ff0b7807 */ /* 0x000fc40001000000 */
[----:B------:R-:W-:Y:S02]  /*e050*/  LOP3.LUT P3, RZ, R25, R23, R26, 0xfe, !PT ;  /* 0x0000001719ff7212 */ /* 0x000fe4000786fe1a */
[----:B------:R-:W-:Y:S02]  /*e060*/  SEL R12, RZ, 0x1, P1 ;  /* 0x00000001ff0c7807 */ /* 0x000fe40000800000 */
[----:B------:R-:W-:Y:S02]  /*e070*/  IADD3 R7, PT, PT, R10, R7, R19 ;  /* 0x000000070a077210 */ /* 0x000fe40007ffe013 */
[----:B------:R-:W-:Y:S02]  /*e080*/  LOP3.LUT P4, RZ, R30, R28, R27, 0xfe, !PT ;  /* 0x0000001c1eff7212 */ /* 0x000fe4000788fe1b */
[----:B------:R-:W-:Y:S02]  /*e090*/  LOP3.LUT P1, RZ, R31, R29, R32, 0xfe, !PT ;  /* 0x0000001d1fff7212 */ /* 0x000fe4000782fe20 */
[----:B------:R-:W-:-:S02]  /*e0a0*/  SEL R13, RZ, 0x1, P3 ;  /* 0x00000001ff0d7807 */ /* 0x000fc40001800000 */
[----:B------:R-:W-:Y:S02]  /*e0b0*/  SEL R14, RZ, 0x1, P4 ;  /* 0x00000001ff0e7807 */ /* 0x000fe40002000000 */
[----:B------:R-:W-:Y:S02]  /*e0c0*/  IADD3 R7, PT, PT, R12, R7, R11 ;  /* 0x000000070c077210 */ /* 0x000fe40007ffe00b */
[----:B------:R-:W-:Y:S02]  /*e0d0*/  SEL R15, RZ, 0x1, P1 ;  /* 0x00000001ff0f7807 */ /* 0x000fe40000800000 */
[----:B------:R-:W-:-:S04]  /*e0e0*/  IADD3 R8, PT, PT, R14, R7, R13 ;  /* 0x000000070e087210 */ /* 0x000fc80007ffe00d */
[----:B------:R-:W-:-:S13]  /*e0f0*/  LOP3.LUT P1, RZ, R8, R15, RZ, 0xfc, !PT ;  /* 0x0000000f08ff7212 */ /* 0x000fda000782fcff */
[----:B------:R-:W-:Y:S01]  /*e100*/  @P1 IMAD.WIDE R8, R3, 0x28, R4 ;  /* 0x0000002803081825 */ /* 0x000fe200078e0204 */
[----:B------:R-:W-:-:S04]  /*e110*/  @P1 SEL R18, RZ, 0x1, P0 ;  /* 0x00000001ff121807 */ /* 0x000fc80000000000 */
[----:B------:R4:W-:Y:S04]  /*e120*/  @P1 ST.E.64 desc[UR36][R8.64+0x10], R10 ;  /* 0x0000100a08001985 */ /* 0x0009e8000c101b24 */
[----:B------:R4:W-:Y:S04]  /*e130*/  @P1 ST.E.64 desc[UR36][R8.64+0x8], R18 ;  /* 0x0000081208001985 */ /* 0x0009e8000c101b24 */
[----:B------:R4:W-:Y:S04]  /*e140*/  @P1 ST.E.64 desc[UR36][R8.64+0x18], R12 ;  /* 0x0000180c08001985 */ /* 0x0009e8000c101b24 */
[----:B------:R4:W-:Y:S04]  /*e150*/  @P1 ST.E.64 desc[UR36][R8.64+0x20], R14 ;  /* 0x0000200e08001985 */ /* 0x0009e8000c101b24 */
[----:B------:R4:W-:Y:S04]  /*e160*/  @P1 ST.E desc[UR36][R8.64+0x4], R6 ;  /* 0x0000040608001985 */ /* 0x0009e8000c101924 */
[----:B------:R4:W-:Y:S04]  /*e170*/  @P1 ST.E desc[UR36][R8.64], R39 ;  /* 0x0000002708001985 */ /* 0x0009e8000c101924 */
[----:B------:R4:W-:Y:S04]  /*e180*/  STL [R1+0x18c], RZ ;  /* 0x00018cff01007387 */ /* 0x0009e80000100800 */
        /* <DEDUP_REMOVED lines=25> */
[----:B------:R4:W-:Y:S01]  /*e320*/  STL [R1+0x164], RZ ;  /* 0x000164ff01007387 */ /* 0x0009e20000100800 */
[----:B------:R-:W-:Y:S01]  /*e330*/  ISETP.NE.AND P0, PT, R0, RZ, PT ;  /* 0x000000ff0000720c */ /* 0x000fe20003f05270 */
[----:B------:R-:W-:-:S12]  /*e340*/  @P1 VIADD R3, R3, 0x1 ;  /* 0x0000000103031836 */ /* 0x000fd80000000000 */
[----:B----4-:R-:W-:Y:S05]  /*e350*/  @P0 BRA `(.L_x_332) ;  /* 0xffffffec00280947 */ /* 0x010fea000383ffff */
.L_x_331:
[----:B------:R-:W-:Y:S05]  /*e360*/  BSYNC.RECONVERGENT B0 ;  /* 0x0000000000007941 */ /* 0x000fea0003800200 */
.L_x_330:
[----:B------:R-:W-:Y:S01]  /*e370*/  ISETP.GE.AND P0, PT, R3, 0x1, PT ;  /* 0x000000010300780c */ /* 0x000fe20003f06270 */
[----:B------:R-:W-:Y:S01]  /*e380*/  BSSY.RECONVERGENT B0, `(.L_x_333) ;  /* 0x000008e000007945 */ /* 0x000fe20003800200 */
[----:B--2---:R-:W-:Y:S01]  /*e390*/  IMAD.MOV.U32 R7, RZ, RZ, 0xb ;  /* 0x0000000bff077424 */ /* 0x004fe200078e00ff */
[----:B0-----:R-:W-:-:S10]  /*e3a0*/  MOV R11, 0xffffffff ;  /* 0xffffffff000b7802 */ /* 0x001fd40000000f00 */
[----:B------:R-:W-:Y:S05]  /*e3b0*/  @!P0 BRA `(.L_x_334) ;  /* 0x0000000800288947 */ /* 0x000fea0003800000 */
[C---:B------:R-:W-:Y:S01]  /*e3c0*/  ISETP.GE.U32.AND P0, PT, R3.reuse, 0x4, PT ;  /* 0x000000040300780c */ /* 0x040fe20003f06070 */
[----:B------:R-:W-:Y:S01]  /*e3d0*/  BSSY.RECONVERGENT B1, `(.L_x_335) ;  /* 0x0000056000017945 */ /* 0x000fe20003800200 */
[----:B------:R-:W-:Y:S01]  /*e3e0*/  LOP3.LUT R48, R3, 0x3, RZ, 0xc0, !PT ;  /* 0x0000000303307812 */ /* 0x000fe200078ec0ff */
[----:B------:R-:W-:Y:S02]  /*e3f0*/  IMAD.MOV.U32 R11, RZ, RZ, -0x1 ;  /* 0xffffffffff0b7424 */ /* 0x000fe400078e00ff */
[----:B------:R-:W-:Y:S01]  /*e400*/  IMAD.MOV.U32 R7, RZ, RZ, 0xb ;  /* 0x0000000bff077424 */ /* 0x000fe200078e00ff */
[----:B------:R-:W-:Y:S01]  /*e410*/  ISETP.NE.AND P3, PT, R48, RZ, PT ;  /* 0x000000ff3000720c */ /* 0x000fe20003f65270 */
[----:B------:R-:W-:-:S06]  /*e420*/  IMAD.MOV.U32 R0, RZ, RZ, RZ ;  /* 0x000000ffff007224 */ /* 0x000fcc00078e00ff */
[----:B------:R-:W-:Y:S06]  /*e430*/  @!P0 BRA `(.L_x_336) ;  /* 0x00000004003c8947 */ /* 0x000fec0003800000 */
[----:B------:R-:W-:Y:S01]  /*e440*/  IADD3 R8, P0, PT, R4, 0x54, RZ ;  /* 0x0000005404087810 */ /* 0x000fe20007f1e0ff */
[----:B------:R-:W-:Y:S01]  /*e450*/  HFMA2 R2, -RZ, RZ, 0, 0 ;  /* 0x00000000ff027431 */ /* 0x000fe200000001ff */
[----:B------:R-:W-:Y:S01]  /*e460*/  LOP3.LUT R0, R3, 0x7ffffffc, RZ, 0xc0, !PT ;  /* 0x7ffffffc03007812 */ /* 0x000fe200078ec0ff */
[----:B------:R-:W-:Y:S02]  /*e470*/  IMAD.MOV.U32 R11, RZ, RZ, -0x1 ;  /* 0xffffffffff0b7424 */ /* 0x000fe400078e00ff */
[----:B------:R-:W-:Y:S02]  /*e480*/  IMAD.MOV.U32 R7, RZ, RZ, 0xb ;  /* 0x0000000bff077424 */ /* 0x000fe400078e00ff */
[----:B------:R-:W-:-:S07]  /*e490*/  IMAD.X R9, RZ, RZ, R5, P0 ;  /* 0x000000ffff097224 */ /* 0x000fce00000e0605 */
.L_x_337:
[----:B------:R-:W2:Y:S04]  /*e4a0*/  LD.E R6, desc[UR36][R8.64+-0x50] ;  /* 0xffffb02408067980 */ /* 0x000ea8000c101900 */
[----:B------:R-:W2:Y:S04]  /*e4b0*/  LD.E R13, desc[UR36][R8.64+-0x4c] ;  /* 0xffffb424080d7980 */ /* 0x000ea8000c101900 */
[----:B------:R-:W2:Y:S04]  /*e4c0*/  LD.E R10, desc[UR36][R8.64+-0x48] ;  /* 0xffffb824080a7980 */ /* 0x000ea8000c101900 */
[----:B------:R-:W4:Y:S04]  /*e4d0*/  LD.E R15, desc[UR36][R8.64+-0x44] ;  /* 0xffffbc24080f7980 */ /* 0x000f28000c101900 */
[----:B------:R-:W4:Y:S04]  /*e4e0*/  LD.E R12, desc[UR36][R8.64+-0x40] ;  /* 0xffffc024080c7980 */ /* 0x000f28000c101900 */
[----:B------:R-:W5:Y:S04]  /*e4f0*/  LD.E R17, desc[UR36][R8.64+-0x3c] ;  /* 0xffffc42408117980 */ /* 0x000f68000c101900 */
[----:B------:R-:W5:Y:S04]  /*e500*/  LD.E R14, desc[UR36][R8.64+-0x38] ;  /* 0xffffc824080e7980 */ /* 0x000f68000c101900 */
[----:B------:R-:W3:Y:S04]  /*e510*/  LD.E R18, desc[UR36][R8.64+-0x28] ;  /* 0xffffd82408127980 */ /* 0x000ee8000c101900 */
        /* <DEDUP_REMOVED lines=27> */
[----:B------:R-:W3:Y:S01]  /*e6d0*/  LD.E R47, desc[UR36][R8.64+0x48] ;  /* 0x00004824082f7980 */ /* 0x000ee2000c101900 */
[----:B--2---:R-:W-:-:S04]  /*e6e0*/  IADD3 R6, PT, PT, R10, R13, R6 ;  /* 0x0000000d0a067210 */ /* 0x004fc80007ffe006 */
[----:B----4-:R-:W-:-:S04]  /*e6f0*/  IADD3 R6, PT, PT, R12, R15, R6 ;  /* 0x0000000f0c067210 */ /* 0x010fc80007ffe006 */
[----:B-----5:R-:W-:Y:S02]  /*e700*/  IADD3 R6, PT, PT, R14, R17, R6 ;  /* 0x000000110e067210 */ /* 0x020fe40007ffe006 */
[----:B---3--:R-:W-:Y:S02]  /*e710*/  IADD3 R18, PT, PT, R20, R21, R18 ;  /* 0x0000001514127210 */ /* 0x008fe40007ffe012 */
[----:B------:R-:W-:-:S04]  /*e720*/  IADD3 R6, PT, PT, R16, R19, R6 ;  /* 0x0000001310067210 */ /* 0x000fc80007ffe006 */
[----:B------:R-:W-:Y:S02]  /*e730*/  ISETP.GT.AND P0, PT, R6, RZ, PT ;  /* 0x000000ff0600720c */ /* 0x000fe40003f04270 */
[----:B------:R-:W-:Y:S02]  /*e740*/  IADD3 R18, PT, PT, R22, R23, R18 ;  /* 0x0000001716127210 */ /* 0x000fe40007ffe012 */
[----:B------:R-:W-:Y:S02]  /*e750*/  ISETP.LT.AND P0, PT, R6, R7, P0 ;  /* 0x000000070600720c */ /* 0x000fe40000701270 */
[----:B------:R-:W-:Y:S02]  /*e760*/  IADD3 R18, PT, PT, R24, R25, R18 ;  /* 0x0000001918127210 */ /* 0x000fe40007ffe012 */
[----:B------:R-:W-:Y:S02]  /*e770*/  SEL R6, R6, R7, P0 ;  /* 0x0000000706067207 */ /* 0x000fe40000000000 */
[----:B------:R-:W-:-:S02]  /*e780*/  IADD3 R28, PT, PT, R30, R29, R28 ;  /* 0x0000001d1e1c7210 */ /* 0x000fc40007ffe01c */
[----:B------:R-:W-:-:S04]  /*e790*/  IADD3 R27, PT, PT, R26, R27, R18 ;  /* 0x0000001b1a1b7210 */ /* 0x000fc80007ffe012 */
[C---:B------:R-:W-:Y:S02]  /*e7a0*/  ISETP.GT.AND P1, PT, R27.reuse, RZ, PT ;  /* 0x000000ff1b00720c */ /* 0x040fe40003f24270 */
[----:B------:R-:W-:Y:S02]  /*e7b0*/  IADD3 R28, PT, PT, R32, R31, R28 ;  /* 0x0000001f201c7210 */ /* 0x000fe40007ffe01c */
[----:B------:R-:W-:-:S04]  /*e7c0*/  ISETP.LT.AND P1, PT, R27, R6, P1 ;  /* 0x000000061b00720c */ /* 0x000fc80000f21270 */
[----:B------:R-:W-:Y:S02]  /*e7d0*/  SEL R6, R27, R6, P1 ;  /* 0x000000061b067207 */ /* 0x000fe40000800000 */
[----:B------:R-:W-:Y:S02]  /*e7e0*/  IADD3 R39, PT, PT, R41, R40, R39 ;  /* 0x0000002829277210 */ /* 0x000fe40007ffe027 */
[----:B------:R-:W-:Y:S02]  /*e7f0*/  IADD3 R28, PT, PT, R36, R33, R28 ;  /* 0x00000021241c7210 */ /* 0x000fe40007ffe01c */
[----:B------:R-:W-:Y:S02]  /*e800*/  IADD3 R39, PT, PT, R43, R42, R39 ;  /* 0x0000002a2b277210 */ /* 0x000fe40007ffe027 */
[----:B------:R-:W-:-:S04]  /*e810*/  IADD3 R37, PT, PT, R38, R37, R28 ;  /* 0x0000002526257210 */ /* 0x000fc80007ffe01c */
[----:B------:R-:W-:Y:S02]  /*e820*/  ISETP.GT.AND P2, PT, R37, RZ, PT ;  /* 0x000000ff2500720c */ /* 0x000fe40003f44270 */
[----:B------:R-:W-:Y:S02]  /*e830*/  IADD3 R39, PT, PT, R45, R44, R39 ;  /* 0x0000002c2d277210 */ /* 0x000fe40007ffe027 */
[----:B------:R-:W-:Y:S02]  /*e840*/  ISETP.LT.AND P2, PT, R37, R6, P2 ;  /* 0x000000062500720c */ /* 0x000fe40001741270 */
[----:B------:R-:W-:Y:S02]  /*e850*/  IADD3 R39, PT, PT, R47, R46, R39 ;  /* 0x0000002e2f277210 */ /* 0x000fe40007ffe027 */
[----:B------:R-:W-:Y:S02]  /*e860*/  SEL R6, R37, R6, P2 ;  /* 0x0000000625067207 */ /* 0x000fe40001000000 */
[----:B------:R-:W-:-:S04]  /*e870*/  ISETP.GT.AND P4, PT, R39, RZ, PT ;  /* 0x000000ff2700720c */ /* 0x000fc80003f84270 */
[----:B------:R-:W-:Y:S02]  /*e880*/  ISETP.LT.AND P4, PT, R39, R6, P4 ;  /* 0x000000062700720c */ /* 0x000fe40002781270 */
[C---:B------:R-:W-:Y:S01]  /*e890*/  SEL R11, R2.reuse, R11, P0 ;  /* 0x0000000b020b7207 */ /* 0x040fe20000000000 */
[C---:B------:R-:W-:Y:S02]  /*e8a0*/  @P1 VIADD R11, R2.reuse, 0x1 ;  /* 0x00000001020b1836 */ /* 0x040fe40000000000 */
[----:B------:R-:W-:-:S08]  /*e8b0*/  @P2 VIADD R11, R2, 0x2 ;  /* 0x00000002020b2836 */ /* 0x000fd00000000000 */
[C---:B------:R-:W-:Y:S02]  /*e8c0*/  @P4 VIADD R11, R2.reuse, 0x3 ;  /* 0x00000003020b4836 */ /* 0x040fe40000000000 */
[----:B------:R-:W-:-:S05]  /*e8d0*/  VIADD R2, R2, 0x4 ;  /* 0x0000000402027836 */ /* 0x000fca0000000000 */
[----:B------:R-:W-:Y:S02]  /*e8e0*/  ISETP.NE.AND P0, PT, R2, R0, PT ;  /* 0x000000000200720c */ /* 0x000fe40003f05270 */
[----:B------:R-:W-:Y:S02]  /*e8f0*/  IADD3 R8, P1, PT, R8, 0xa0, RZ ;  /* 0x000000a008087810 */ /* 0x000fe40007f3e0ff */
[----:B------:R-:W-:Y:S02]  /*e900*/  SEL R7, R39, R6, P4 ;  /* 0x0000000627077207 */ /* 0x000fe40002000000 */
[----:B------:R-:W-:-:S07]  /*e910*/  IADD3.X R9, PT, PT, RZ, R9, RZ, P1, !PT ;  /* 0x00000009ff097210 */ /* 0x000fce0000ffe4ff */
[----:B------:R-:W-:Y:S05]  /*e920*/  @P0 BRA `(.L_x_337) ;  /* 0xfffffff800dc0947 */ /* 0x000fea000383ffff */
.L_x_336:
[----:B------:R-:W-:Y:S05]  /*e930*/  BSYNC.RECONVERGENT B1 ;  /* 0x0000000000017941 */ /* 0x000fea0003800200 */
.L_x_335:
[----:B------:R-:W-:Y:S05]  /*e940*/  @!P3 BRA `(.L_x_334) ;  /* 0x0000000000c4b947 */ /* 0x000fea0003800000 */
[----:B------:R-:W-:Y:S01]  /*e950*/  ISETP.NE.AND P0, PT, R48, 0x1, PT ;  /* 0x000000013000780c */ /* 0x000fe20003f05270 */
[----:B------:R-:W-:Y:S01]  /*e960*/  BSSY.RECONVERGENT B1, `(.L_x_338) ;  /* 0x0000020000017945 */ /* 0x000fe20003800200 */
[----:B------:R-:W-:-:S04]  /*e970*/  LOP3.LUT R3, R3, 0x1, RZ, 0xc0, !PT ;  /* 0x0000000103037812 */ /* 0x000fc800078ec0ff */
[----:B------:R-:W-:-:S07]  /*e980*/  ISETP.NE.U32.AND P2, PT, R3, 0x1, PT ;  /* 0x000000010300780c */ /* 0x000fce0003f45070 */
[----:B------:R-:W-:Y:S06]  /*e990*/  @!P0 BRA `(.L_x_339) ;  /* 0x0000000000708947 */ /* 0x000fec0003800000 */
[----:B------:R-:W-:-:S05]  /*e9a0*/  IMAD.WIDE.U32 R2, R0, 0x28, R4 ;  /* 0x0000002800027825 */ /* 0x000fca00078e0004 */
[----:B------:R-:W2:Y:S04]  /*e9b0*/  LD.E R6, desc[UR36][R2.64+0x4] ;  /* 0x0000042402067980 */ /* 0x000ea8000c101900 */
[----:B------:R-:W2:Y:S04]  /*e9c0*/  LD.E.64 R8, desc[UR36][R2.64+0x8] ;  /* 0x0000082402087980 */ /* 0x000ea8000c101b00 */
[----:B------:R-:W4:Y:S04]  /*e9d0*/  LD.E.64 R12, desc[UR36][R2.64+0x10] ;  /* 0x00001024020c7980 */ /* 0x000f28000c101b00 */
[----:B------:R-:W5:Y:S04]  /*e9e0*/  LD.E R10, desc[UR36][R2.64+0x2c] ;  /* 0x00002c24020a7980 */ /* 0x000f68000c101900 */
[----:B------:R-:W5:Y:S04]  /*e9f0*/  LD.E.64 R18, desc[UR36][R2.64+0x30] ;  /* 0x0000302402127980 */ /* 0x000f68000c101b00 */
[----:B------:R-:W3:Y:S04]  /*ea00*/  LD.E.64 R14, desc[UR36][R2.64+0x18] ;  /* 0x00001824020e7980 */ /* 0x000ee8000c101b00 */
[----:B------:R-:W3:Y:S04]  /*ea10*/  LD.E.64 R20, desc[UR36][R2.64+0x38] ;  /* 0x0000382402147980 */ /* 0x000ee8000c101b00 */
[----:B------:R-:W3:Y:S04]  /*ea20*/  LD.E.64 R16, desc[UR36][R2.64+0x20] ;  /* 0x0000202402107980 */ /* 0x000ee8000c101b00 */
[----:B------:R-:W3:Y:S04]  /*ea30*/  LD.E.64 R22, desc[UR36][R2.64+0x40] ;  /* 0x0000402402167980 */ /* 0x000ee8000c101b00 */
[----:B------:R-:W3:Y:S01]  /*ea40*/  LD.E.64 R24, desc[UR36][R2.64+0x48] ;  /* 0x0000482402187980 */ /* 0x000ee2000c101b00 */
[----:B--2---:R-:W-:-:S04]  /*ea50*/  IADD3 R6, PT, PT, R9, R8, R6 ;  /* 0x0000000809067210 */ /* 0x004fc80007ffe006 */
[----:B----4-:R-:W-:Y:S02]  /*ea60*/  IADD3 R6, PT, PT, R13, R12, R6 ;  /* 0x0000000c0d067210 */ /* 0x010fe40007ffe006 */
[----:B-----5:R-:W-:Y:S02]  /*ea70*/  IADD3 R10, PT, PT, R19, R18, R10 ;  /* 0x00000012130a7210 */ /* 0x020fe40007ffe00a */
[----:B---3--:R-:W-:Y:S02]  /*ea80*/  IADD3 R6, PT, PT, R15, R14, R6 ;  /* 0x0000000e0f067210 */ /* 0x008fe40007ffe006 */
[----:B------:R-:W-:Y:S02]  /*ea90*/  IADD3 R10, PT, PT, R21, R20, R10 ;  /* 0x00000014150a7210 */ /* 0x000fe40007ffe00a */
[----:B------:R-:W-:Y:S02]  /*eaa0*/  IADD3 R6, PT, PT, R17, R16, R6 ;  /* 0x0000001011067210 */ /* 0x000fe40007ffe006 */
[----:B------:R-:W-:-:S02]  /*eab0*/  IADD3 R10, PT, PT, R23, R22, R10 ;  /* 0x00000016170a7210 */ /* 0x000fc40007ffe00a */
[C---:B------:R-:W-:Y:S02]  /*eac0*/  ISETP.GT.AND P0, PT, R6.reuse, RZ, PT ;  /* 0x000000ff0600720c */ /* 0x040fe40003f04270 */
[----:B------:R-:W-:Y:S02]  /*ead0*/  IADD3 R10, PT, PT, R25, R24, R10 ;  /* 0x00000018190a7210 */ /* 0x000fe40007ffe00a */
[-C--:B------:R-:W-:Y:S02]  /*eae0*/  ISETP.LT.AND P0, PT, R6, R7.reuse, P0 ;  /* 0x000000070600720c */ /* 0x080fe40000701270 */
[----:B------:R-:W-:Y:S02]  /*eaf0*/  ISETP.GT.AND P1, PT, R10, RZ, PT ;  /* 0x000000ff0a00720c */ /* 0x000fe40003f24270 */
[----:B------:R-:W-:Y:S02]  /*eb00*/  SEL R7, R6, R7, P0 ;  /* 0x0000000706077207 */ /* 0x000fe40000000000 */
[----:B------:R-:W-:-:S02]  /*eb10*/  SEL R11, R0, R11, P0 ;  /* 0x0000000b000b7207 */ /* 0x000fc40000000000 */
[----:B------:R-:W-:-:S04]  /*eb20*/  ISETP.LT.AND P1, PT, R10, R7, P1 ;  /* 0x000000070a00720c */ /* 0x000fc80000f21270 */
[----:B------:R-:W-:-:S09]  /*eb30*/  SEL R7, R10, R7, P1 ;  /* 0x000000070a077207 */ /* 0x000fd20000800000 */
[C---:B------:R-:W-:Y:S02]  /*eb40*/  @P1 VIADD R11, R0.reuse, 0x1 ;  /* 0x00000001000b1836 */ /* 0x040fe40000000000 */
[----:B------:R-:W-:-:S07]  /*eb50*/  VIADD R0, R0, 0x2 ;  /* 0x0000000200007836 */ /* 0x000fce0000000000 */
.L_x_339:
[----:B------:R-:W-:Y:S05]  /*eb60*/  BSYNC.RECONVERGENT B1 ;  /* 0x0000000000017941 */ /* 0x000fea0003800200 */
.L_x_338:
[----:B------:R-:W-:Y:S05]  /*eb70*/  @P2 BRA `(.L_x_334) ;  /* 0x0000000000382947 */ /* 0x000fea0003800000 */
[----:B------:R-:W-:-:S05]  /*eb80*/  IMAD.WIDE.U32 R2, R0, 0x28, R4 ;  /* 0x0000002800027825 */ /* 0x000fca00078e0004 */
[----:B------:R-:W2:Y:S04]  /*eb90*/  LD.E R6, desc[UR36][R2.64+0x4] ;  /* 0x0000042402067980 */ /* 0x000ea8000c101900 */
[----:B------:R-:W2:Y:S04]  /*eba0*/  LD.E.64 R8, desc[UR36][R2.64+0x8] ;  /* 0x0000082402087980 */ /* 0x000ea8000c101b00 */
[----:B------:R-:W4:Y:S04]  /*ebb0*/  LD.E.64 R12, desc[UR36][R2.64+0x10] ;  /* 0x00001024020c7980 */ /* 0x000f28000c101b00 */
[----:B------:R-:W5:Y:S04]  /*ebc0*/  LD.E.64 R14, desc[UR36][R2.64+0x18] ;  /* 0x00001824020e7980 */ /* 0x000f68000c101b00 */
[----:B------:R-:W3:Y:S01]  /*ebd0*/  LD.E.64 R16, desc[UR36][R2.64+0x20] ;  /* 0x0000202402107980 */ /* 0x000ee2000c101b00 */
[----:B--2---:R-:W-:-:S04]  /*ebe0*/  IADD3 R6, PT, PT, R9, R8, R6 ;  /* 0x0000000809067210 */ /* 0x004fc80007ffe006 */
[----:B----4-:R-:W-:-:S04]  /*ebf0*/  IADD3 R6, PT, PT, R13, R12, R6 ;  /* 0x0000000c0d067210 */ /* 0x010fc80007ffe006 */
[----:B-----5:R-:W-:-:S04]  /*ec00*/  IADD3 R6, PT, PT, R15, R14, R6 ;  /* 0x0000000e0f067210 */ /* 0x020fc80007ffe006 */
[----:B---3--:R-:W-:-:S04]  /*ec10*/  IADD3 R6, PT, PT, R17, R16, R6 ;  /* 0x0000001011067210 */ /* 0x008fc80007ffe006 */
[----:B------:R-:W-:-:S04]  /*ec20*/  ISETP.GT.AND P0, PT, R6, RZ, PT ;  /* 0x000000ff0600720c */ /* 0x000fc80003f04270 */
[----:B------:R-:W-:-:S04]  /*ec30*/  ISETP.LT.AND P0, PT, R6, R7, P0 ;  /* 0x000000070600720c */ /* 0x000fc80000701270 */
[----:B------:R-:W-:Y:S02]  /*ec40*/  SEL R11, R0, R11, P0 ;  /* 0x0000000b000b7207 */ /* 0x000fe40000000000 */
[----:B------:R-:W-:-:S07]  /*ec50*/  SEL R7, R6, R7, P0 ;  /* 0x0000000706077207 */ /* 0x000fce0000000000 */
.L_x_334:
[----:B------:R-:W-:Y:S05]  /*ec60*/  BSYNC.RECONVERGENT B0 ;  /* 0x0000000000007941 */ /* 0x000fea0003800200 */
.L_x_333:
[----:B------:R-:W-:Y:S01]  /*ec70*/  MOV R2, 0x8 ;  /* 0x0000000800027802 */ /* 0x000fe20000000f00 */
[----:B------:R-:W-:Y:S01]  /*ec80*/  BSSY.RECONVERGENT B0, `(.L_x_340) ;  /* 0x0000066000007945 */ /* 0x000fe20003800200 */
[----:B------:R-:W-:-:S04]  /*ec90*/  ISETP.GE.AND P0, PT, R11, RZ, PT ;  /* 0x000000ff0b00720c */ /* 0x000fc80003f06270 */
[----:B------:R-:W0:Y:S09]  /*eca0*/  LDC.64 R2, c[0x4][R2] ;  /* 0x0100000002027b82 */ /* 0x000e320000000a00 */
[----:B------:R-:W-:Y:S05]  /*ecb0*/  @!P0 BRA `(.L_x_341) ;  /* 0x0000000400888947 */ /* 0x000fea0003800000 */
[----:B------:R-:W-:-:S05]  /*ecc0*/  IMAD.WIDE.U32 R8, R11, 0x28, R4 ;  /* 0x000000280b087825 */ /* 0x000fca00078e0004 */
[----:B------:R-:W2:Y:S02]  /*ecd0*/  LD.E R0, desc[UR36][R8.64+0x4] ;  /* 0x0000042408007980 */ /* 0x000ea4000c101900 */
[----:B--2---:R-:W-:-:S13]  /*ece0*/  ISETP.NE.AND P0, PT, R0, 0x1, PT ;  /* 0x000000010000780c */ /* 0x004fda0003f05270 */
[----:B------:R-:W-:Y:S04]  /*ecf0*/  @!P0 STG.E desc[UR36][R34.64+0x144], R7 ;  /* 0x0001440722008986 */ /* 0x000fe8000c101924 */
[----:B------:R-:W2:Y:S01]  /*ed00*/  @!P0 LD.E R11, desc[UR36][R8.64] ;  /* 0x00000024080b8980 */ /* 0x000ea2000c101900 */
[----:B------:R-:W-:Y:S02]  /*ed10*/  @!P0 IMAD.MOV.U32 R21, RZ, RZ, 0x1 ;  /* 0x00000001ff158424 */ /* 0x000fe400078e00ff */
[----:B--2---:R-:W-:-:S05]  /*ed20*/  @!P0 IMAD.WIDE R10, R11, 0x4, R34 ;  /* 0x000000040b0a8825 */ /* 0x004fca00078e0222 */
[----:B------:R2:W-:Y:S04]  /*ed30*/  @!P0 STG.E desc[UR36][R10.64], R21 ;  /* 0x000000150a008986 */ /* 0x0005e8000c101924 */
[----:B------:R-:W4:Y:S01]  /*ed40*/  LD.E R0, desc[UR36][R8.64+0x8] ;  /* 0x0000082408007980 */ /* 0x000f22000c101900 */
[----:B------:R-:W-:Y:S02]  /*ed50*/  IMAD.MOV.U32 R19, RZ, RZ, RZ ;  /* 0x000000ffff137224 */ /* 0x000fe400078e00ff */
[----:B------:R-:W-:Y:S01]  /*ed60*/  @!P0 IMAD.MOV.U32 R19, RZ, RZ, 0x1 ;  /* 0x00000001ff138424 */ /* 0x000fe200078e00ff */
[----:B----4-:R-:W-:-:S13]  /*ed70*/  ISETP.NE.AND P1, PT, R0, 0x1, PT ;  /* 0x000000010000780c */ /* 0x010fda0003f25270 */
[----:B------:R-:W-:-:S05]  /*ed80*/  @!P1 IMAD.WIDE.U32 R12, R19, 0x148, R34 ;  /* 0x00000148130c9825 */ /* 0x000fca00078e0022 */
[----:B------:R4:W-:Y:S04]  /*ed90*/  @!P1 STG.E desc[UR36][R12.64+0x144], R7 ;  /* 0x000144070c009986 */ /* 0x0009e8000c101924 */
[----:B------:R-:W2:Y:S01]  /*eda0*/  @!P1 LD.E R17, desc[UR36][R8.64] ;  /* 0x0000002408119980 */ /* 0x000ea2000c101900 */
[----:B------:R-:W-:Y:S01]  /*edb0*/  @!P1 IADD3 R14, P0, PT, R12, 0x144, RZ ;  /* 0x000001440c0e9810 */ /* 0x000fe20007f1e0ff */
[----:B------:R-:W-:-:S03]  /*edc0*/  @!P1 IMAD.MOV.U32 R23, RZ, RZ, 0x2 ;  /* 0x00000002ff179424 */ /* 0x000fc600078e00ff */
[----:B------:R-:W-:-:S03]  /*edd0*/  @!P1 IADD3.X R15, PT, PT, RZ, R13, RZ, P0, !PT ;  /* 0x0000000dff0f9210 */ /* 0x000fc600007fe4ff */
[----:B--2---:R-:W-:-:S05]  /*ede0*/  @!P1 IMAD.WIDE R10, R17, 0x4, R14 ;  /* 0x00000004110a9825 */ /* 0x004fca00078e020e */
[----:B------:R-:W-:Y:S04]  /*edf0*/  @!P1 STG.E desc[UR36][R10.64+-0x144], R23 ;  /* 0xfffebc170a009986 */ /* 0x000fe8000c101924 */
[----:B------:R-:W2:Y:S01]  /*ee00*/  LD.E R0, desc[UR36][R8.64+0xc] ;  /* 0x00000c2408007980 */ /* 0x000ea2000c101900 */
[----:B------:R-:W-:Y:S01]  /*ee10*/  @!P1 VIADD R19, R19, 0x1 ;  /* 0x0000000113139836 */ /* 0x000fe20000000000 */
[----:B--2---:R-:W-:-:S13]  /*ee20*/  ISETP.NE.AND P0, PT, R0, 0x1, PT ;  /* 0x000000010000780c */ /* 0x004fda0003f05270 */
[----:B------:R-:W-:-:S05]  /*ee30*/  @!P0 IMAD.WIDE.U32 R14, R19, 0x148, R34 ;  /* 0x00000148130e8825 */ /* 0x000fca00078e0022 */
[----:B------:R2:W-:Y:S04]  /*ee40*/  @!P0 STG.E desc[UR36][R14.64+0x144], R7 ;  /* 0x000144070e008986 */ /* 0x0005e8000c101924 */
[----:B------:R-:W5:Y:S01]  /*ee50*/  @!P0 LD.E R17, desc[UR36][R8.64] ;  /* 0x0000002408118980 */ /* 0x000f62000c101900 */
[----:B----4-:R-:W-:Y:S01]  /*ee60*/  @!P0 IADD3 R12, P1, PT, R14, 0x144, RZ ;  /* 0x000001440e0c8810 */ /* 0x010fe20007f3e0ff */
[----:B------:R-:W-:-:S04]  /*ee70*/  @!P0 IMAD.MOV.U32 R21, RZ, RZ, 0x3 ;  /* 0x00000003ff158424 */ /* 0x000fc800078e00ff */
[----:B------:R-:W-:Y:S02]  /*ee80*/  @!P0 IMAD.X R13, RZ, RZ, R15, P1 ;  /* 0x000000ffff0d8224 */ /* 0x000fe400008e060f */
[----:B-----5:R-:W-:-:S05]  /*ee90*/  @!P0 IMAD.WIDE R12, R17, 0x4, R12 ;  /* 0x00000004110c8825 */ /* 0x020fca00078e020c */
[----:B------:R-:W-:Y:S04]  /*eea0*/  @!P0 STG.E desc[UR36][R12.64+-0x144], R21 ;  /* 0xfffebc150c008986 */ /* 0x000fe8000c101924 */
[----:B------:R-:W4:Y:S01]  /*eeb0*/  LD.E R0, desc[UR36][R8.64+0x10] ;  /* 0x0000102408007980 */ /* 0x000f22000c101900 */
[----:B------:R-:W-:Y:S01]  /*eec0*/  @!P0 VIADD R19, R19, 0x1 ;  /* 0x0000000113138836 */ /* 0x000fe20000000000 */
[----:B----4-:R-:W-:-:S13]  /*eed0*/  ISETP.NE.AND P1, PT, R0, 0x1, PT ;  /* 0x000000010000780c */ /* 0x010fda0003f25270 */
[----:B------:R-:W-:-:S05]  /*eee0*/  @!P1 IMAD.WIDE.U32 R16, R19, 0x148, R34 ;  /* 0x0000014813109825 */ /* 0x000fca00078e0022 */
[----:B------:R4:W-:Y:S04]  /*eef0*/  @!P1 STG.E desc[UR36][R16.64+0x144], R7 ;  /* 0x0001440710009986 */ /* 0x0009e8000c101924 */
[----:B--2---:R-:W2:Y:S01]  /*ef00*/  @!P1 LD.E R15, desc[UR36][R8.64] ;  /* 0x00000024080f9980 */ /* 0x004ea2000c101900 */
        /* <DEDUP_REMOVED lines=10> */
[----:B----4-:R-:W4:Y:S01]  /*efb0*/  @!P0 LD.E R17, desc[UR36][R8.64] ;  /* 0x0000002408118980 */ /* 0x010f22000c101900 */
[----:B------:R-:W-:Y:S01]  /*efc0*/  @!P0 IADD3 R12, P1, PT, R14, 0x144, RZ ;  /* 0x000001440e0c8810 */ /* 0x000fe20007f3e0ff */
[----:B------:R-:W-:-:S04]  /*efd0*/  @!P0 IMAD.MOV.U32 R21, RZ, RZ, 0x5 ;  /* 0x00000005ff158424 */ /* 0x000fc800078e00ff */
[----:B------:R-:W-:Y:S02]  /*efe0*/  @!P0 IMAD.X R13, RZ, RZ, R15, P1 ;  /* 0x000000ffff0d8224 */ /* 0x000fe400008e060f */
[----:B----4-:R-:W-:-:S05]  /*eff0*/  @!P0 IMAD.WIDE R12, R17, 0x4, R12 ;  /* 0x00000004110c8825 */ /* 0x010fca00078e020c */
        /* <DEDUP_REMOVED lines=22> */
[----:B------:R4:W-:Y:S04]  /*f160*/  @!P0 STG.E desc[UR36][R12.64+-0x144], R21 ;  /* 0xfffebc150c008986 */ /* 0x0009e8000c101924 */
[----:B------:R-:W5:Y:S01]  /*f170*/  LD.E R0, desc[UR36][R8.64+0x20] ;  /* 0x0000202408007980 */ /* 0x000f62000c101900 */
[----:B------:R-:W-:Y:S01]  /*f180*/  @!P0 VIADD R19, R19, 0x1 ;  /* 0x0000000113138836 */ /* 0x000fe20000000000 */
[----:B-----5:R-:W-:-:S13]  /*f190*/  ISETP.NE.AND P1, PT, R0, 0x1, PT ;  /* 0x000000010000780c */ /* 0x020fda0003f25270 */
[----:B------:R-:W-:-:S05]  /*f1a0*/  @!P1 IMAD.WIDE.U32 R16, R19, 0x148, R34 ;  /* 0x0000014813109825 */ /* 0x000fca00078e0022 */
[----:B------:R4:W-:Y:S04]  /*f1b0*/  @!P1 STG.E desc[UR36][R16.64+0x144], R7 ;  /* 0x0001440710009986 */ /* 0x0009e8000c101924 */
[----:B--2---:R-:W2:Y:S01]  /*f1c0*/  @!P1 LD.E R15, desc[UR36][R8.64] ;  /* 0x00000024080f9980 */ /* 0x004ea2000c101900 */
[----:B------:R-:W-:Y:S01]  /*f1d0*/  @!P1 IADD3 R10, P0, PT, R16, 0x144, RZ ;  /* 0x00000144100a9810 */ /* 0x000fe20007f1e0ff */
[----:B------:R-:W-:-:S03]  /*f1e0*/  @!P1 IMAD.MOV.U32 R23, RZ, RZ, 0x8 ;  /* 0x00000008ff179424 */ /* 0x000fc600078e00ff */
[----:B------:R-:W-:-:S03]  /*f1f0*/  @!P1 IADD3.X R11, PT, PT, RZ, R17, RZ, P0, !PT ;  /* 0x00000011ff0b9210 */ /* 0x000fc600007fe4ff */
[----:B--2---:R-:W-:-:S05]  /*f200*/  @!P1 IMAD.WIDE R10, R15, 0x4, R10 ;  /* 0x000000040f0a9825 */ /* 0x004fca00078e020a */
[----:B------:R4:W-:Y:S04]  /*f210*/  @!P1 STG.E desc[UR36][R10.64+-0x144], R23 ;  /* 0xfffebc170a009986 */ /* 0x0009e8000c101924 */
[----:B------:R-:W2:Y:S01]  /*f220*/  LD.E R0, desc[UR36][R8.64+0x24] ;  /* 0x0000242408007980 */ /* 0x000ea2000c101900 */
[----:B------:R-:W-:Y:S01]  /*f230*/  @!P1 VIADD R19, R19, 0x1 ;  /* 0x0000000113139836 */ /* 0x000fe20000000000 */
[----:B--2---:R-:W-:-:S13]  /*f240*/  ISETP.NE.AND P0, PT, R0, 0x1, PT ;  /* 0x000000010000780c */ /* 0x004fda0003f05270 */
[----:B----4-:R-:W-:Y:S05]  /*f250*/  @P0 BRA `(.L_x_341) ;  /* 0x0000000000200947 */ /* 0x010fea0003800000 */
[----:B------:R-:W-:-:S05]  /*f260*/  IMAD.WIDE.U32 R34, R19, 0x148, R34 ;  /* 0x0000014813227825 */ /* 0x000fca00078e0022 */
[----:B------:R2:W-:Y:S04]  /*f270*/  STG.E desc[UR36][R34.64+0x144], R7 ;  /* 0x0001440722007986 */ /* 0x0005e8000c101924 */
[----:B------:R-:W4:Y:S01]  /*f280*/  LD.E R9, desc[UR36][R8.64] ;  /* 0x0000002408097980 */ /* 0x000f22000c101900 */
[----:B------:R-:W-:Y:S01]  /*f290*/  IADD3 R10, P0, PT, R34, 0x144, RZ ;  /* 0x00000144220a7810 */ /* 0x000fe20007f1e0ff */
[----:B------:R-:W-:-:S04]  /*f2a0*/  IMAD.MOV.U32 R13, RZ, RZ, 0x9 ;  /* 0x00000009ff0d7424 */ /* 0x000fc800078e00ff */
[----:B------:R-:W-:Y:S02]  /*f2b0*/  IMAD.X R11, RZ, RZ, R35, P0 ;  /* 0x000000ffff0b7224 */ /* 0x000fe400000e0623 */
[----:B----4-:R-:W-:-:S05]  /*f2c0*/  IMAD.WIDE R10, R9, 0x4, R10 ;  /* 0x00000004090a7825 */ /* 0x010fca00078e020a */
[----:B------:R2:W-:Y:S02]  /*f2d0*/  STG.E desc[UR36][R10.64+-0x144], R13 ;  /* 0xfffebc0d0a007986 */ /* 0x0005e4000c101924 */
.L_x_341:
[----:B------:R-:W-:Y:S05]  /*f2e0*/  BSYNC.RECONVERGENT B0 ;  /* 0x0000000000007941 */ /* 0x000fea0003800200 */
.L_x_340:
[----:B------:R-:W-:-:S07]  /*f2f0*/  LEPC R20, `(.L_x_342) ;  /* 0x000000001014794e */ /* 0x000fce0000000000 */
[----:B0123--:R-:W-:Y:S05]  /*f300*/  CALL.ABS.NOINC R2 ;  /* 0x0000000002007343 */ /* 0x00ffea0003c00000 */
.L_x_342:
[----:B------:R-:W-:Y:S05]  /*f310*/  EXIT ;  /* 0x000000000000794d */ /* 0x000fea0003800000 */
.L_x_343:
        /* <DEDUP_REMOVED lines=14> */
.L_x_345:


//--------------------- .nv.shared.reserved.0     --------------------------
	.section	.nv.shared.reserved.0,"aw",@nobits
	.weak		__nv_reservedSMEM_offset_0_alias
	.size		__nv_reservedSMEM_offset_0_alias, 0, 64
	.other		__nv_reservedSMEM_offset_0_alias,@"STO_CUDA_RESERVED_SHARED STV_DEFAULT"
__nv_reservedSMEM_offset_0_alias:
	.zero		0
	.zero		64


//--------------------- .nv.constant0._Z9fillEmptyPKiS0_P8appeared --------------------------
	.section	.nv.constant0._Z9fillEmptyPKiS0_P8appeared,"a",@progbits
	.sectionflags	@""
	.align	4
.nv.constant0._Z9fillEmptyPKiS0_P8appeared:
	.zero		920


//--------------------- .nv.constant0._Z9runSolverPKiP13possibleBoard --------------------------
	.section	.nv.constant0._Z9runSolverPKiP13possibleBoard,"a",@progbits
	.sectionflags	@""
	.align	4
.nv.constant0._Z9runSolverPKiP13possibleBoard:
	.zero		912


//--------------------- SYMBOLS --------------------------

	.type		.nv.reservedSmem.offset0,@object
	.size		.nv.reservedSmem.offset0,0x4
	.type		malloc,@function
	.type		free,@function
